//
// Generated by NVIDIA NVVM Compiler
//
// Compiler Build ID: CL-36424714
// Cuda compilation tools, release 13.0, V13.0.88
// Based on NVVM 20.0.0
//

.version 9.0
.target sm_100
.address_size 64

	// .globl	_Z12setup_randomP17curandStateXORWOW
.global .align 4 .b8 precalc_xorwow_matrix[102400];
.global .align 4 .b8 precalc_xorwow_offset_matrix[102400];
.global .align 4 .b8 mrg32k3aM1[2304];
.global .align 4 .b8 mrg32k3aM2[2304];
.global .align 4 .b8 mrg32k3aM1SubSeq[2016];
.global .align 4 .b8 mrg32k3aM2SubSeq[2016];
.global .align 4 .b8 mrg32k3aM1Seq[2304];
.global .align 4 .b8 mrg32k3aM2Seq[2304];
.const .align 8 .b8 __cr_lgamma_table[72];
// _ZZ10DoSamplingPKfPfS1_S1_P17curandStateXORWOWiE3s_f has been demoted
// _ZZ10DoSamplingPKfPfS1_S1_P17curandStateXORWOWiE6s_f_sq has been demoted
// _ZZ10DoSamplingPKfPfS1_S1_P17curandStateXORWOWiE7s_f_abs has been demoted

.visible .entry _Z12setup_randomP17curandStateXORWOW(
	.param .u64 .ptr .align 1 _Z12setup_randomP17curandStateXORWOW_param_0
)
{
	.reg .pred 	%p<24>;
	.reg .b32 	%r<406>;
	.reg .b64 	%rd<18>;

	ld.param.u64 	%rd8, [_Z12setup_randomP17curandStateXORWOW_param_0];
	cvta.to.global.u64 	%rd9, %rd8;
	mov.u32 	%r182, %tid.x;
	mov.u32 	%r183, %ctaid.x;
	shl.b32 	%r184, %r183, 8;
	add.s32 	%r185, %r184, %r182;
	cvt.s64.s32 	%rd17, %r185;
	mul.wide.s32 	%rd10, %r185, 48;
	add.s64 	%rd2, %rd9, %rd10;
	mov.b32 	%r186, 1593684748;
	mov.b32 	%r187, 832094735;
	st.global.v2.u32 	[%rd2], {%r187, %r186};
	mov.b32 	%r188, -123459836;
	mov.b32 	%r189, 1111207954;
	st.global.v2.u32 	[%rd2+8], {%r189, %r188};
	mov.b32 	%r190, 1476011280;
	mov.b32 	%r191, -589760388;
	st.global.v2.u32 	[%rd2+16], {%r191, %r190};
	setp.eq.s32 	%p1, %r185, 0;
	@%p1 bra 	$L__BB0_42;
	mov.b32 	%r312, 0;
	mov.u64 	%rd12, precalc_xorwow_matrix;
$L__BB0_2:
	and.b64  	%rd4, %rd17, 3;
	setp.eq.s64 	%p2, %rd4, 0;
	@%p2 bra 	$L__BB0_41;
	mul.wide.u32 	%rd11, %r312, 3200;
	add.s64 	%rd5, %rd12, %rd11;
	cvt.u32.u64 	%r2, %rd4;
	mov.b32 	%r313, 0;
$L__BB0_4:
	mov.b32 	%r326, 0;
	mov.u32 	%r327, %r326;
	mov.u32 	%r328, %r326;
	mov.u32 	%r329, %r326;
	mov.u32 	%r330, %r326;
	mov.u32 	%r319, %r326;
$L__BB0_5:
	mul.wide.u32 	%rd13, %r319, 4;
	add.s64 	%rd14, %rd2, %rd13;
	ld.global.u32 	%r10, [%rd14+4];
	shl.b32 	%r11, %r319, 5;
	mov.b32 	%r325, 0;
$L__BB0_6:
	.pragma "nounroll";
	shr.u32 	%r196, %r10, %r325;
	and.b32  	%r197, %r196, 1;
	setp.eq.b32 	%p3, %r197, 1;
	not.pred 	%p4, %p3;
	add.s32 	%r198, %r11, %r325;
	mul.lo.s32 	%r199, %r198, 5;
	mul.wide.u32 	%rd15, %r199, 4;
	add.s64 	%rd6, %rd5, %rd15;
	@%p4 bra 	$L__BB0_8;
	ld.global.u32 	%r200, [%rd6];
	xor.b32  	%r330, %r330, %r200;
	ld.global.u32 	%r201, [%rd6+4];
	xor.b32  	%r329, %r329, %r201;
	ld.global.u32 	%r202, [%rd6+8];
	xor.b32  	%r328, %r328, %r202;
	ld.global.u32 	%r203, [%rd6+12];
	xor.b32  	%r327, %r327, %r203;
	ld.global.u32 	%r204, [%rd6+16];
	xor.b32  	%r326, %r326, %r204;
$L__BB0_8:
	and.b32  	%r206, %r196, 2;
	setp.eq.s32 	%p5, %r206, 0;
	@%p5 bra 	$L__BB0_10;
	ld.global.u32 	%r207, [%rd6+20];
	xor.b32  	%r330, %r330, %r207;
	ld.global.u32 	%r208, [%rd6+24];
	xor.b32  	%r329, %r329, %r208;
	ld.global.u32 	%r209, [%rd6+28];
	xor.b32  	%r328, %r328, %r209;
	ld.global.u32 	%r210, [%rd6+32];
	xor.b32  	%r327, %r327, %r210;
	ld.global.u32 	%r211, [%rd6+36];
	xor.b32  	%r326, %r326, %r211;
$L__BB0_10:
	and.b32  	%r213, %r196, 4;
	setp.eq.s32 	%p6, %r213, 0;
	@%p6 bra 	$L__BB0_12;
	ld.global.u32 	%r214, [%rd6+40];
	xor.b32  	%r330, %r330, %r214;
	ld.global.u32 	%r215, [%rd6+44];
	xor.b32  	%r329, %r329, %r215;
	ld.global.u32 	%r216, [%rd6+48];
	xor.b32  	%r328, %r328, %r216;
	ld.global.u32 	%r217, [%rd6+52];
	xor.b32  	%r327, %r327, %r217;
	ld.global.u32 	%r218, [%rd6+56];
	xor.b32  	%r326, %r326, %r218;
$L__BB0_12:
	and.b32  	%r220, %r196, 8;
	setp.eq.s32 	%p7, %r220, 0;
	@%p7 bra 	$L__BB0_14;
	ld.global.u32 	%r221, [%rd6+60];
	xor.b32  	%r330, %r330, %r221;
	ld.global.u32 	%r222, [%rd6+64];
	xor.b32  	%r329, %r329, %r222;
	ld.global.u32 	%r223, [%rd6+68];
	xor.b32  	%r328, %r328, %r223;
	ld.global.u32 	%r224, [%rd6+72];
	xor.b32  	%r327, %r327, %r224;
	ld.global.u32 	%r225, [%rd6+76];
	xor.b32  	%r326, %r326, %r225;
$L__BB0_14:
	and.b32  	%r227, %r196, 16;
	setp.eq.s32 	%p8, %r227, 0;
	@%p8 bra 	$L__BB0_16;
	ld.global.u32 	%r228, [%rd6+80];
	xor.b32  	%r330, %r330, %r228;
	ld.global.u32 	%r229, [%rd6+84];
	xor.b32  	%r329, %r329, %r229;
	ld.global.u32 	%r230, [%rd6+88];
	xor.b32  	%r328, %r328, %r230;
	ld.global.u32 	%r231, [%rd6+92];
	xor.b32  	%r327, %r327, %r231;
	ld.global.u32 	%r232, [%rd6+96];
	xor.b32  	%r326, %r326, %r232;
$L__BB0_16:
	and.b32  	%r234, %r196, 32;
	setp.eq.s32 	%p9, %r234, 0;
	@%p9 bra 	$L__BB0_18;
	ld.global.u32 	%r235, [%rd6+100];
	xor.b32  	%r330, %r330, %r235;
	ld.global.u32 	%r236, [%rd6+104];
	xor.b32  	%r329, %r329, %r236;
	ld.global.u32 	%r237, [%rd6+108];
	xor.b32  	%r328, %r328, %r237;
	ld.global.u32 	%r238, [%rd6+112];
	xor.b32  	%r327, %r327, %r238;
	ld.global.u32 	%r239, [%rd6+116];
	xor.b32  	%r326, %r326, %r239;
$L__BB0_18:
	and.b32  	%r241, %r196, 64;
	setp.eq.s32 	%p10, %r241, 0;
	@%p10 bra 	$L__BB0_20;
	ld.global.u32 	%r242, [%rd6+120];
	xor.b32  	%r330, %r330, %r242;
	ld.global.u32 	%r243, [%rd6+124];
	xor.b32  	%r329, %r329, %r243;
	ld.global.u32 	%r244, [%rd6+128];
	xor.b32  	%r328, %r328, %r244;
	ld.global.u32 	%r245, [%rd6+132];
	xor.b32  	%r327, %r327, %r245;
	ld.global.u32 	%r246, [%rd6+136];
	xor.b32  	%r326, %r326, %r246;
$L__BB0_20:
	and.b32  	%r248, %r196, 128;
	setp.eq.s32 	%p11, %r248, 0;
	@%p11 bra 	$L__BB0_22;
	ld.global.u32 	%r249, [%rd6+140];
	xor.b32  	%r330, %r330, %r249;
	ld.global.u32 	%r250, [%rd6+144];
	xor.b32  	%r329, %r329, %r250;
	ld.global.u32 	%r251, [%rd6+148];
	xor.b32  	%r328, %r328, %r251;
	ld.global.u32 	%r252, [%rd6+152];
	xor.b32  	%r327, %r327, %r252;
	ld.global.u32 	%r253, [%rd6+156];
	xor.b32  	%r326, %r326, %r253;
$L__BB0_22:
	and.b32  	%r255, %r196, 256;
	setp.eq.s32 	%p12, %r255, 0;
	@%p12 bra 	$L__BB0_24;
	ld.global.u32 	%r256, [%rd6+160];
	xor.b32  	%r330, %r330, %r256;
	ld.global.u32 	%r257, [%rd6+164];
	xor.b32  	%r329, %r329, %r257;
	ld.global.u32 	%r258, [%rd6+168];
	xor.b32  	%r328, %r328, %r258;
	ld.global.u32 	%r259, [%rd6+172];
	xor.b32  	%r327, %r327, %r259;
	ld.global.u32 	%r260, [%rd6+176];
	xor.b32  	%r326, %r326, %r260;
$L__BB0_24:
	and.b32  	%r262, %r196, 512;
	setp.eq.s32 	%p13, %r262, 0;
	@%p13 bra 	$L__BB0_26;
	ld.global.u32 	%r263, [%rd6+180];
	xor.b32  	%r330, %r330, %r263;
	ld.global.u32 	%r264, [%rd6+184];
	xor.b32  	%r329, %r329, %r264;
	ld.global.u32 	%r265, [%rd6+188];
	xor.b32  	%r328, %r328, %r265;
	ld.global.u32 	%r266, [%rd6+192];
	xor.b32  	%r327, %r327, %r266;
	ld.global.u32 	%r267, [%rd6+196];
	xor.b32  	%r326, %r326, %r267;
$L__BB0_26:
	and.b32  	%r269, %r196, 1024;
	setp.eq.s32 	%p14, %r269, 0;
	@%p14 bra 	$L__BB0_28;
	ld.global.u32 	%r270, [%rd6+200];
	xor.b32  	%r330, %r330, %r270;
	ld.global.u32 	%r271, [%rd6+204];
	xor.b32  	%r329, %r329, %r271;
	ld.global.u32 	%r272, [%rd6+208];
	xor.b32  	%r328, %r328, %r272;
	ld.global.u32 	%r273, [%rd6+212];
	xor.b32  	%r327, %r327, %r273;
	ld.global.u32 	%r274, [%rd6+216];
	xor.b32  	%r326, %r326, %r274;
$L__BB0_28:
	and.b32  	%r276, %r196, 2048;
	setp.eq.s32 	%p15, %r276, 0;
	@%p15 bra 	$L__BB0_30;
	ld.global.u32 	%r277, [%rd6+220];
	xor.b32  	%r330, %r330, %r277;
	ld.global.u32 	%r278, [%rd6+224];
	xor.b32  	%r329, %r329, %r278;
	ld.global.u32 	%r279, [%rd6+228];
	xor.b32  	%r328, %r328, %r279;
	ld.global.u32 	%r280, [%rd6+232];
	xor.b32  	%r327, %r327, %r280;
	ld.global.u32 	%r281, [%rd6+236];
	xor.b32  	%r326, %r326, %r281;
$L__BB0_30:
	and.b32  	%r283, %r196, 4096;
	setp.eq.s32 	%p16, %r283, 0;
	@%p16 bra 	$L__BB0_32;
	ld.global.u32 	%r284, [%rd6+240];
	xor.b32  	%r330, %r330, %r284;
	ld.global.u32 	%r285, [%rd6+244];
	xor.b32  	%r329, %r329, %r285;
	ld.global.u32 	%r286, [%rd6+248];
	xor.b32  	%r328, %r328, %r286;
	ld.global.u32 	%r287, [%rd6+252];
	xor.b32  	%r327, %r327, %r287;
	ld.global.u32 	%r288, [%rd6+256];
	xor.b32  	%r326, %r326, %r288;
$L__BB0_32:
	and.b32  	%r290, %r196, 8192;
	setp.eq.s32 	%p17, %r290, 0;
	@%p17 bra 	$L__BB0_34;
	ld.global.u32 	%r291, [%rd6+260];
	xor.b32  	%r330, %r330, %r291;
	ld.global.u32 	%r292, [%rd6+264];
	xor.b32  	%r329, %r329, %r292;
	ld.global.u32 	%r293, [%rd6+268];
	xor.b32  	%r328, %r328, %r293;
	ld.global.u32 	%r294, [%rd6+272];
	xor.b32  	%r327, %r327, %r294;
	ld.global.u32 	%r295, [%rd6+276];
	xor.b32  	%r326, %r326, %r295;
$L__BB0_34:
	and.b32  	%r297, %r196, 16384;
	setp.eq.s32 	%p18, %r297, 0;
	@%p18 bra 	$L__BB0_36;
	ld.global.u32 	%r298, [%rd6+280];
	xor.b32  	%r330, %r330, %r298;
	ld.global.u32 	%r299, [%rd6+284];
	xor.b32  	%r329, %r329, %r299;
	ld.global.u32 	%r300, [%rd6+288];
	xor.b32  	%r328, %r328, %r300;
	ld.global.u32 	%r301, [%rd6+292];
	xor.b32  	%r327, %r327, %r301;
	ld.global.u32 	%r302, [%rd6+296];
	xor.b32  	%r326, %r326, %r302;
$L__BB0_36:
	and.b32  	%r304, %r196, 32768;
	setp.eq.s32 	%p19, %r304, 0;
	@%p19 bra 	$L__BB0_38;
	ld.global.u32 	%r305, [%rd6+300];
	xor.b32  	%r330, %r330, %r305;
	ld.global.u32 	%r306, [%rd6+304];
	xor.b32  	%r329, %r329, %r306;
	ld.global.u32 	%r307, [%rd6+308];
	xor.b32  	%r328, %r328, %r307;
	ld.global.u32 	%r308, [%rd6+312];
	xor.b32  	%r327, %r327, %r308;
	ld.global.u32 	%r309, [%rd6+316];
	xor.b32  	%r326, %r326, %r309;
$L__BB0_38:
	add.s32 	%r325, %r325, 16;
	setp.ne.s32 	%p20, %r325, 32;
	@%p20 bra 	$L__BB0_6;
	mad.lo.s32 	%r310, %r319, -31, %r11;
	add.s32 	%r319, %r310, 1;
	setp.ne.s32 	%p21, %r319, 5;
	@%p21 bra 	$L__BB0_5;
	st.global.u32 	[%rd2+4], %r330;
	st.global.u32 	[%rd2+8], %r329;
	st.global.u32 	[%rd2+12], %r328;
	st.global.u32 	[%rd2+16], %r327;
	st.global.u32 	[%rd2+20], %r326;
	add.s32 	%r313, %r313, 1;
	setp.lt.u32 	%p22, %r313, %r2;
	@%p22 bra 	$L__BB0_4;
$L__BB0_41:
	shr.u64 	%rd7, %rd17, 2;
	add.s32 	%r312, %r312, 1;
	setp.gt.u64 	%p23, %rd17, 3;
	mov.u64 	%rd17, %rd7;
	@%p23 bra 	$L__BB0_2;
$L__BB0_42:
	mov.b32 	%r311, 0;
	st.global.v2.u32 	[%rd2+24], {%r311, %r311};
	st.global.u32 	[%rd2+32], %r311;
	mov.b64 	%rd16, 0;
	st.global.u64 	[%rd2+40], %rd16;
	ret;

}
	// .globl	_Z9MakeEdgesPfffi
.visible .entry _Z9MakeEdgesPfffi(
	.param .u64 .ptr .align 1 _Z9MakeEdgesPfffi_param_0,
	.param .f32 _Z9MakeEdgesPfffi_param_1,
	.param .f32 _Z9MakeEdgesPfffi_param_2,
	.param .u32 _Z9MakeEdgesPfffi_param_3
)
{
	.reg .pred 	%p<2>;
	.reg .b32 	%r<6>;
	.reg .b32 	%f<9>;
	.reg .b64 	%rd<5>;

	ld.param.u64 	%rd1, [_Z9MakeEdgesPfffi_param_0];
	ld.param.f32 	%f1, [_Z9MakeEdgesPfffi_param_1];
	ld.param.f32 	%f2, [_Z9MakeEdgesPfffi_param_2];
	ld.param.u32 	%r2, [_Z9MakeEdgesPfffi_param_3];
	mov.u32 	%r3, %tid.x;
	mov.u32 	%r4, %ctaid.x;
	mov.u32 	%r5, %ntid.x;
	mad.lo.s32 	%r1, %r4, %r5, %r3;
	setp.gt.s32 	%p1, %r1, %r2;
	@%p1 bra 	$L__BB1_2;
	cvta.to.global.u64 	%rd2, %rd1;
	sub.f32 	%f3, %f2, %f1;
	cvt.rn.f32.s32 	%f4, %r1;
	mul.f32 	%f5, %f3, %f4;
	cvt.rn.f32.s32 	%f6, %r2;
	div.rn.f32 	%f7, %f5, %f6;
	add.f32 	%f8, %f1, %f7;
	mul.wide.s32 	%rd3, %r1, 4;
	add.s64 	%rd4, %rd2, %rd3;
	st.global.f32 	[%rd4], %f8;
$L__BB1_2:
	ret;

}
	// .globl	_Z10DoSamplingPKfPfS1_S1_P17curandStateXORWOWi
.visible .entry _Z10DoSamplingPKfPfS1_S1_P17curandStateXORWOWi(
	.param .u64 .ptr .align 1 _Z10DoSamplingPKfPfS1_S1_P17curandStateXORWOWi_param_0,
	.param .u64 .ptr .align 1 _Z10DoSamplingPKfPfS1_S1_P17curandStateXORWOWi_param_1,
	.param .u64 .ptr .align 1 _Z10DoSamplingPKfPfS1_S1_P17curandStateXORWOWi_param_2,
	.param .u64 .ptr .align 1 _Z10DoSamplingPKfPfS1_S1_P17curandStateXORWOWi_param_3,
	.param .u64 .ptr .align 1 _Z10DoSamplingPKfPfS1_S1_P17curandStateXORWOWi_param_4,
	.param .u32 _Z10DoSamplingPKfPfS1_S1_P17curandStateXORWOWi_param_5
)
{
	.reg .pred 	%p<7>;
	.reg .b32 	%r<115>;
	.reg .b32 	%f<87>;
	.reg .b64 	%rd<19>;
	// demoted variable
	.shared .align 4 .b8 _ZZ10DoSamplingPKfPfS1_S1_P17curandStateXORWOWiE3s_f[1024];
	// demoted variable
	.shared .align 4 .b8 _ZZ10DoSamplingPKfPfS1_S1_P17curandStateXORWOWiE6s_f_sq[1024];
	// demoted variable
	.shared .align 4 .b8 _ZZ10DoSamplingPKfPfS1_S1_P17curandStateXORWOWiE7s_f_abs[1024];
	ld.param.u64 	%rd1, [_Z10DoSamplingPKfPfS1_S1_P17curandStateXORWOWi_param_0];
	ld.param.u64 	%rd2, [_Z10DoSamplingPKfPfS1_S1_P17curandStateXORWOWi_param_1];
	ld.param.u64 	%rd3, [_Z10DoSamplingPKfPfS1_S1_P17curandStateXORWOWi_param_2];
	ld.param.u64 	%rd4, [_Z10DoSamplingPKfPfS1_S1_P17curandStateXORWOWi_param_3];
	ld.param.u64 	%rd5, [_Z10DoSamplingPKfPfS1_S1_P17curandStateXORWOWi_param_4];
	ld.param.u32 	%r29, [_Z10DoSamplingPKfPfS1_S1_P17curandStateXORWOWi_param_5];
	mov.u32 	%r1, %ctaid.x;
	mov.u32 	%r2, %tid.x;
	mov.u32 	%r114, %ntid.x;
	setp.ge.u32 	%p1, %r1, %r29;
	@%p1 bra 	$L__BB2_9;
	cvta.to.global.u64 	%rd6, %rd1;
	cvta.to.global.u64 	%rd7, %rd5;
	mul.wide.u32 	%rd8, %r1, 4;
	add.s64 	%rd9, %rd6, %rd8;
	ld.global.f32 	%f10, [%rd9+4];
	ld.global.f32 	%f1, [%rd9];
	sub.f32 	%f2, %f10, %f1;
	mad.lo.s32 	%r31, %r1, %r114, %r2;
	mul.wide.u32 	%rd10, %r31, 48;
	add.s64 	%rd11, %rd7, %rd10;
	ld.global.v2.u32 	{%r32, %r109}, [%rd11];
	ld.global.v2.u32 	{%r110, %r111}, [%rd11+8];
	ld.global.v2.u32 	{%r112, %r113}, [%rd11+16];
	add.s32 	%r107, %r32, 1449748;
	mov.f32 	%f84, 0f00000000;
	mov.b32 	%r108, 1449748;
	mov.f32 	%f85, %f84;
	mov.f32 	%f86, %f84;
$L__BB2_2:
	shr.u32 	%r33, %r109, 2;
	xor.b32  	%r34, %r33, %r109;
	shl.b32 	%r35, %r113, 4;
	shl.b32 	%r36, %r34, 1;
	xor.b32  	%r37, %r35, %r36;
	xor.b32  	%r38, %r37, %r113;
	xor.b32  	%r39, %r38, %r34;
	add.s32 	%r40, %r107, %r39;
	add.s32 	%r41, %r40, -1087311;
	cvt.rn.f32.u32 	%f11, %r41;
	fma.rn.f32 	%f12, %f11, 0f2F800000, 0f2F000000;
	fma.rn.f32 	%f13, %f2, %f12, %f1;
	mul.f32 	%f14, %f13, %f13;
	add.f32 	%f15, %f86, %f14;
	fma.rn.f32 	%f16, %f14, %f14, %f85;
	abs.f32 	%f17, %f14;
	add.f32 	%f18, %f84, %f17;
	shr.u32 	%r42, %r110, 2;
	xor.b32  	%r43, %r42, %r110;
	shl.b32 	%r44, %r39, 4;
	shl.b32 	%r45, %r43, 1;
	xor.b32  	%r46, %r44, %r45;
	xor.b32  	%r47, %r46, %r39;
	xor.b32  	%r48, %r47, %r43;
	add.s32 	%r49, %r107, %r48;
	add.s32 	%r50, %r49, -724874;
	cvt.rn.f32.u32 	%f19, %r50;
	fma.rn.f32 	%f20, %f19, 0f2F800000, 0f2F000000;
	fma.rn.f32 	%f21, %f2, %f20, %f1;
	mul.f32 	%f22, %f21, %f21;
	add.f32 	%f23, %f15, %f22;
	fma.rn.f32 	%f24, %f22, %f22, %f16;
	abs.f32 	%f25, %f22;
	add.f32 	%f26, %f18, %f25;
	shr.u32 	%r51, %r111, 2;
	xor.b32  	%r52, %r51, %r111;
	shl.b32 	%r53, %r48, 4;
	shl.b32 	%r54, %r52, 1;
	xor.b32  	%r55, %r53, %r54;
	xor.b32  	%r56, %r55, %r48;
	xor.b32  	%r57, %r56, %r52;
	add.s32 	%r58, %r107, %r57;
	add.s32 	%r59, %r58, -362437;
	cvt.rn.f32.u32 	%f27, %r59;
	fma.rn.f32 	%f28, %f27, 0f2F800000, 0f2F000000;
	fma.rn.f32 	%f29, %f2, %f28, %f1;
	mul.f32 	%f30, %f29, %f29;
	add.f32 	%f31, %f23, %f30;
	fma.rn.f32 	%f32, %f30, %f30, %f24;
	abs.f32 	%f33, %f30;
	add.f32 	%f34, %f26, %f33;
	shr.u32 	%r60, %r112, 2;
	xor.b32  	%r61, %r60, %r112;
	shl.b32 	%r62, %r57, 4;
	shl.b32 	%r63, %r61, 1;
	xor.b32  	%r64, %r62, %r63;
	xor.b32  	%r65, %r64, %r57;
	xor.b32  	%r109, %r65, %r61;
	shr.u32 	%r66, %r113, 2;
	xor.b32  	%r67, %r66, %r113;
	shl.b32 	%r68, %r109, 4;
	shl.b32 	%r69, %r67, 1;
	xor.b32  	%r70, %r68, %r69;
	xor.b32  	%r71, %r70, %r109;
	xor.b32  	%r110, %r71, %r67;
	shr.u32 	%r72, %r39, 2;
	xor.b32  	%r73, %r72, %r39;
	shl.b32 	%r74, %r110, 4;
	shl.b32 	%r75, %r73, 1;
	xor.b32  	%r76, %r74, %r75;
	xor.b32  	%r77, %r76, %r110;
	xor.b32  	%r111, %r77, %r73;
	shr.u32 	%r78, %r48, 2;
	xor.b32  	%r79, %r78, %r48;
	shl.b32 	%r80, %r111, 4;
	shl.b32 	%r81, %r79, 1;
	xor.b32  	%r82, %r80, %r81;
	xor.b32  	%r83, %r82, %r111;
	xor.b32  	%r112, %r83, %r79;
	shr.u32 	%r84, %r57, 2;
	xor.b32  	%r85, %r84, %r57;
	shl.b32 	%r86, %r112, 4;
	shl.b32 	%r87, %r85, 1;
	xor.b32  	%r88, %r86, %r87;
	xor.b32  	%r89, %r88, %r112;
	xor.b32  	%r113, %r89, %r85;
	add.s32 	%r90, %r107, %r113;
	add.s32 	%r91, %r109, %r107;
	cvt.rn.f32.u32 	%f35, %r91;
	fma.rn.f32 	%f36, %f35, 0f2F800000, 0f2F000000;
	fma.rn.f32 	%f37, %f2, %f36, %f1;
	mul.f32 	%f38, %f37, %f37;
	add.f32 	%f39, %f31, %f38;
	fma.rn.f32 	%f40, %f38, %f38, %f32;
	abs.f32 	%f41, %f38;
	add.f32 	%f42, %f34, %f41;
	add.s32 	%r92, %r107, %r110;
	add.s32 	%r93, %r92, 362437;
	cvt.rn.f32.u32 	%f43, %r93;
	fma.rn.f32 	%f44, %f43, 0f2F800000, 0f2F000000;
	fma.rn.f32 	%f45, %f2, %f44, %f1;
	mul.f32 	%f46, %f45, %f45;
	add.f32 	%f47, %f39, %f46;
	fma.rn.f32 	%f48, %f46, %f46, %f40;
	abs.f32 	%f49, %f46;
	add.f32 	%f50, %f42, %f49;
	add.s32 	%r94, %r107, %r111;
	add.s32 	%r95, %r94, 724874;
	cvt.rn.f32.u32 	%f51, %r95;
	fma.rn.f32 	%f52, %f51, 0f2F800000, 0f2F000000;
	fma.rn.f32 	%f53, %f2, %f52, %f1;
	mul.f32 	%f54, %f53, %f53;
	add.f32 	%f55, %f47, %f54;
	fma.rn.f32 	%f56, %f54, %f54, %f48;
	abs.f32 	%f57, %f54;
	add.f32 	%f58, %f50, %f57;
	add.s32 	%r96, %r107, %r112;
	add.s32 	%r97, %r96, 1087311;
	cvt.rn.f32.u32 	%f59, %r97;
	fma.rn.f32 	%f60, %f59, 0f2F800000, 0f2F000000;
	fma.rn.f32 	%f61, %f2, %f60, %f1;
	mul.f32 	%f62, %f61, %f61;
	add.f32 	%f63, %f55, %f62;
	fma.rn.f32 	%f64, %f62, %f62, %f56;
	abs.f32 	%f65, %f62;
	add.f32 	%f66, %f58, %f65;
	add.s32 	%r98, %r90, 1449748;
	cvt.rn.f32.u32 	%f67, %r98;
	fma.rn.f32 	%f68, %f67, 0f2F800000, 0f2F000000;
	fma.rn.f32 	%f69, %f2, %f68, %f1;
	mul.f32 	%f70, %f69, %f69;
	add.f32 	%f86, %f63, %f70;
	fma.rn.f32 	%f85, %f70, %f70, %f64;
	abs.f32 	%f71, %f70;
	add.f32 	%f84, %f66, %f71;
	add.s32 	%r108, %r108, 2899496;
	add.s32 	%r107, %r107, 2899496;
	setp.ne.s32 	%p2, %r108, 94233620;
	@%p2 bra 	$L__BB2_2;
	shl.b32 	%r99, %r2, 2;
	mov.u32 	%r100, _ZZ10DoSamplingPKfPfS1_S1_P17curandStateXORWOWiE3s_f;
	add.s32 	%r24, %r100, %r99;
	st.shared.f32 	[%r24], %f86;
	mov.u32 	%r101, _ZZ10DoSamplingPKfPfS1_S1_P17curandStateXORWOWiE6s_f_sq;
	add.s32 	%r25, %r101, %r99;
	st.shared.f32 	[%r25], %f85;
	mov.u32 	%r102, _ZZ10DoSamplingPKfPfS1_S1_P17curandStateXORWOWiE7s_f_abs;
	add.s32 	%r26, %r102, %r99;
	st.shared.f32 	[%r26], %f84;
	bar.sync 	0;
	setp.lt.u32 	%p3, %r114, 2;
	@%p3 bra 	$L__BB2_7;
$L__BB2_4:
	shr.u32 	%r28, %r114, 1;
	setp.ge.u32 	%p4, %r2, %r28;
	@%p4 bra 	$L__BB2_6;
	shl.b32 	%r103, %r28, 2;
	add.s32 	%r104, %r24, %r103;
	ld.shared.f32 	%f72, [%r104];
	ld.shared.f32 	%f73, [%r24];
	add.f32 	%f74, %f72, %f73;
	st.shared.f32 	[%r24], %f74;
	add.s32 	%r105, %r25, %r103;
	ld.shared.f32 	%f75, [%r105];
	ld.shared.f32 	%f76, [%r25];
	add.f32 	%f77, %f75, %f76;
	st.shared.f32 	[%r25], %f77;
	add.s32 	%r106, %r26, %r103;
	ld.shared.f32 	%f78, [%r106];
	ld.shared.f32 	%f79, [%r26];
	add.f32 	%f80, %f78, %f79;
	st.shared.f32 	[%r26], %f80;
$L__BB2_6:
	bar.sync 	0;
	setp.gt.u32 	%p5, %r114, 3;
	mov.u32 	%r114, %r28;
	@%p5 bra 	$L__BB2_4;
$L__BB2_7:
	setp.ne.s32 	%p6, %r2, 0;
	@%p6 bra 	$L__BB2_9;
	ld.shared.f32 	%f81, [_ZZ10DoSamplingPKfPfS1_S1_P17curandStateXORWOWiE3s_f];
	cvta.to.global.u64 	%rd12, %rd2;
	add.s64 	%rd14, %rd12, %rd8;
	st.global.f32 	[%rd14], %f81;
	ld.shared.f32 	%f82, [_ZZ10DoSamplingPKfPfS1_S1_P17curandStateXORWOWiE6s_f_sq];
	cvta.to.global.u64 	%rd15, %rd3;
	add.s64 	%rd16, %rd15, %rd8;
	st.global.f32 	[%rd16], %f82;
	ld.shared.f32 	%f83, [_ZZ10DoSamplingPKfPfS1_S1_P17curandStateXORWOWiE7s_f_abs];
	cvta.to.global.u64 	%rd17, %rd4;
	add.s64 	%rd18, %rd17, %rd8;
	st.global.f32 	[%rd18], %f83;
$L__BB2_9:
	ret;

}


// ===== COMPILED SASS (sm_100) =====

	.target	sm_100

	.elftype	@"ET_EXEC"


//--------------------- .note.nv.tkinfo           --------------------------
	.section	.note.nv.tkinfo,"",@"SHT_NOTE"
	.sectionflags	@"SHF_NOTE_NV_TKINFO"
	.tkinfo
        /*0018*/ 	.word	0x00000002
        /*0030*/ 	.string	""
        /*0030*/ 	.string	"ptxas"
        /*0030*/ 	.string	"Cuda compilation tools, release 13.0, V13.0.88"
        /*0030*/ 	.string	"Build cuda_13.0.r13.0/compiler.36424714_0"
        /*0030*/ 	.string	"-arch sm_100 -m 64 "



//--------------------- .note.nv.cuinfo           --------------------------
	.section	.note.nv.cuinfo,"",@"SHT_NOTE"
	.sectionflags	@"SHF_NOTE_NV_CUINFO"
        /*0018*/ 	.short	0x0002
        /*001a*/ 	.short	0x0064
        /*001c*/ 	.short	0x0082
	.zero		2


//--------------------- .nv.info                  --------------------------
	.section	.nv.info,"",@"SHT_CUDA_INFO"
	.align	4


	//----- nvinfo : EIATTR_REGCOUNT
	.align		4
        /*0000*/ 	.byte	0x04, 0x2f
        /*0002*/ 	.short	(.L_10 - .L_9)
	.align		4
.L_9:
        /*0004*/ 	.word	index@(_Z12setup_randomP17curandStateXORWOW)
        /*0008*/ 	.word	0x00000020


	//----- nvinfo : EIATTR_FRAME_SIZE
	.align		4
.L_10:
        /*000c*/ 	.byte	0x04, 0x11
        /*000e*/ 	.short	(.L_12 - .L_11)
	.align		4
.L_11:
        /*0010*/ 	.word	index@(_Z12setup_randomP17curandStateXORWOW)
        /*0014*/ 	.word	0x00000000


	//----- nvinfo : EIATTR_REGCOUNT
	.align		4
.L_12:
        /*0018*/ 	.byte	0x04, 0x2f
        /*001a*/ 	.short	(.L_14 - .L_13)
	.align		4
.L_13:
        /*001c*/ 	.word	index@(_Z9MakeEdgesPfffi)
        /*0020*/ 	.word	0x00000010


	//----- nvinfo : EIATTR_FRAME_SIZE
	.align		4
.L_14:
        /*0024*/ 	.byte	0x04, 0x11
        /*0026*/ 	.short	(.L_16 - .L_15)
	.align		4
.L_15:
        /*0028*/ 	.word	index@($__internal_0_$__cuda_sm3x_div_rn_noftz_f32_slowpath)
        /*002c*/ 	.word	0x00000000


	//----- nvinfo : EIATTR_FRAME_SIZE
	.align		4
.L_16:
        /*0030*/ 	.byte	0x04, 0x11
        /*0032*/ 	.short	(.L_18 - .L_17)
	.align		4
.L_17:
        /*0034*/ 	.word	index@(_Z9MakeEdgesPfffi)
        /*0038*/ 	.word	0x00000000


	//----- nvinfo : EIATTR_REGCOUNT
	.align		4
.L_18:
        /*003c*/ 	.byte	0x04, 0x2f
        /*003e*/ 	.short	(.L_20 - .L_19)
	.align		4
.L_19:
        /*0040*/ 	.word	index@(_Z10DoSamplingPKfPfS1_S1_P17curandStateXORWOWi)
        /*0044*/ 	.word	0x00000019


	//----- nvinfo : EIATTR_FRAME_SIZE
	.align		4
.L_20:
        /*0048*/ 	.byte	0x04, 0x11
        /*004a*/ 	.short	(.L_22 - .L_21)
	.align		4
.L_21:
        /*004c*/ 	.word	index@(_Z10DoSamplingPKfPfS1_S1_P17curandStateXORWOWi)
        /*0050*/ 	.word	0x00000000


	//----- nvinfo : EIATTR_MIN_STACK_SIZE
	.align		4
.L_22:
        /*0054*/ 	.byte	0x04, 0x12
        /*0056*/ 	.short	(.L_24 - .L_23)
	.align		4
.L_23:
        /*0058*/ 	.word	index@(_Z10DoSamplingPKfPfS1_S1_P17curandStateXORWOWi)
        /*005c*/ 	.word	0x00000000


	//----- nvinfo : EIATTR_MIN_STACK_SIZE
	.align		4
.L_24:
        /*0060*/ 	.byte	0x04, 0x12
        /*0062*/ 	.short	(.L_26 - .L_25)
	.align		4
.L_25:
        /*0064*/ 	.word	index@(_Z9MakeEdgesPfffi)
        /*0068*/ 	.word	0x00000000


	//----- nvinfo : EIATTR_MIN_STACK_SIZE
	.align		4
.L_26:
        /*006c*/ 	.byte	0x04, 0x12
        /*006e*/ 	.short	(.L_28 - .L_27)
	.align		4
.L_27:
        /*0070*/ 	.word	index@(_Z12setup_randomP17curandStateXORWOW)
        /*0074*/ 	.word	0x00000000
.L_28:


//--------------------- .nv.compat                --------------------------
	.section	.nv.compat,"",@"SHT_CUDA_COMPAT_INFO"
	.align	4
        /*0000*/ 	.byte	0x02, 0x09, 0x00, 0x00, 0x02, 0x02, 0x01, 0x00, 0x02, 0x05, 0x05, 0x00, 0x03, 0x07, 0x01, 0x01
        /*0010*/ 	.byte	0x02, 0x03, 0x00, 0x00, 0x02, 0x06, 0x01, 0x00, 0x04, 0x0b, 0x08, 0x00, 0x01, 0x00, 0x00, 0x00
        /*0020*/ 	.byte	0x00, 0x00, 0x00, 0x00


//--------------------- .nv.info._Z10DoSamplingPKfPfS1_S1_P17curandStateXORWOWi --------------------------
	.section	.nv.info._Z10DoSamplingPKfPfS1_S1_P17curandStateXORWOWi,"",@"SHT_CUDA_INFO"
	.sectionflags	@""
	.align	4


	//----- nvinfo : EIATTR_CUDA_API_VERSION
	.align		4
        /*0000*/ 	.byte	0x04, 0x37
        /*0002*/ 	.short	(.L_30 - .L_29)
.L_29:
        /*0004*/ 	.word	0x00000082


	//----- nvinfo : EIATTR_KPARAM_INFO
	.align		4
.L_30:
        /*0008*/ 	.byte	0x04, 0x17
        /*000a*/ 	.short	(.L_32 - .L_31)
.L_31:
        /*000c*/ 	.word	0x00000000
        /*0010*/ 	.short	0x0005
        /*0012*/ 	.short	0x0028
        /*0014*/ 	.byte	0x00, 0xf0, 0x11, 0x00


	//----- nvinfo : EIATTR_KPARAM_INFO
	.align		4
.L_32:
        /*0018*/ 	.byte	0x04, 0x17
        /*001a*/ 	.short	(.L_34 - .L_33)
.L_33:
        /*001c*/ 	.word	0x00000000
        /*0020*/ 	.short	0x0004
        /*0022*/ 	.short	0x0020
        /*0024*/ 	.byte	0x00, 0xf5, 0x21, 0x00


	//----- nvinfo : EIATTR_KPARAM_INFO
	.align		4
.L_34:
        /*0028*/ 	.byte	0x04, 0x17
        /*002a*/ 	.short	(.L_36 - .L_35)
.L_35:
        /*002c*/ 	.word	0x00000000
        /*0030*/ 	.short	0x0003
        /*0032*/ 	.short	0x0018
        /*0034*/ 	.byte	0x00, 0xf5, 0x21, 0x00


	//----- nvinfo : EIATTR_KPARAM_INFO
	.align		4
.L_36:
        /*0038*/ 	.byte	0x04, 0x17
        /*003a*/ 	.short	(.L_38 - .L_37)
.L_37:
        /*003c*/ 	.word	0x00000000
        /*0040*/ 	.short	0x0002
        /*0042*/ 	.short	0x0010
        /*0044*/ 	.byte	0x00, 0xf5, 0x21, 0x00


	//----- nvinfo : EIATTR_KPARAM_INFO
	.align		4
.L_38:
        /*0048*/ 	.byte	0x04, 0x17
        /*004a*/ 	.short	(.L_40 - .L_39)
.L_39:
        /*004c*/ 	.word	0x00000000
        /*0050*/ 	.short	0x0001
        /*0052*/ 	.short	0x0008
        /*0054*/ 	.byte	0x00, 0xf5, 0x21, 0x00


	//----- nvinfo : EIATTR_KPARAM_INFO
	.align		4
.L_40:
        /*0058*/ 	.byte	0x04, 0x17
        /*005a*/ 	.short	(.L_42 - .L_41)
.L_41:
        /*005c*/ 	.word	0x00000000
        /*0060*/ 	.short	0x0000
        /*0062*/ 	.short	0x0000
        /*0064*/ 	.byte	0x00, 0xf5, 0x21, 0x00


	//----- nvinfo : EIATTR_SPARSE_MMA_MASK
	.align		4
.L_42:
        /*0068*/ 	.byte	0x03, 0x50
        /*006a*/ 	.short	0x0000


	//----- nvinfo : EIATTR_MAXREG_COUNT
	.align		4
        /*006c*/ 	.byte	0x03, 0x1b
        /*006e*/ 	.short	0x00ff


	//----- nvinfo : EIATTR_NUM_BARRIERS
	.align		4
        /*0070*/ 	.byte	0x02, 0x4c
        /*0072*/ 	.byte	0x01
	.zero		1


	//----- nvinfo : EIATTR_MERCURY_ISA_VERSION
	.align		4
        /*0074*/ 	.byte	0x03, 0x5f
        /*0076*/ 	.short	0x0101


	//----- nvinfo : EIATTR_VRC_CTA_INIT_COUNT
	.align		4
        /*0078*/ 	.byte	0x02, 0x4a
	.zero		1
	.zero		1


	//----- nvinfo : EIATTR_EXIT_INSTR_OFFSETS
	.align		4
        /*007c*/ 	.byte	0x04, 0x1c
        /*007e*/ 	.short	(.L_44 - .L_43)


	//   ....[0]....
.L_43:
        /*0080*/ 	.word	0x00000040


	//   ....[1]....
        /*0084*/ 	.word	0x00000b60


	//   ....[2]....
        /*0088*/ 	.word	0x00000c60


	//----- nvinfo : EIATTR_CRS_STACK_SIZE
	.align		4
.L_44:
        /*008c*/ 	.byte	0x04, 0x1e
        /*008e*/ 	.short	(.L_46 - .L_45)
.L_45:
        /*0090*/ 	.word	0x00000000


	//----- nvinfo : EIATTR_CBANK_PARAM_SIZE
	.align		4
.L_46:
        /*0094*/ 	.byte	0x03, 0x19
        /*0096*/ 	.short	0x002c


	//----- nvinfo : EIATTR_PARAM_CBANK
	.align		4
        /*0098*/ 	.byte	0x04, 0x0a
        /*009a*/ 	.short	(.L_48 - .L_47)
	.align		4
.L_47:
        /*009c*/ 	.word	index@(.nv.constant0._Z10DoSamplingPKfPfS1_S1_P17curandStateXORWOWi)
        /*00a0*/ 	.short	0x0380
        /*00a2*/ 	.short	0x002c


	//----- nvinfo : EIATTR_SW_WAR
	.align		4
.L_48:
        /*00a4*/ 	.byte	0x04, 0x36
        /*00a6*/ 	.short	(.L_50 - .L_49)
.L_49:
        /*00a8*/ 	.word	0x00000008
.L_50:


//--------------------- .nv.info._Z9MakeEdgesPfffi --------------------------
	.section	.nv.info._Z9MakeEdgesPfffi,"",@"SHT_CUDA_INFO"
	.sectionflags	@""
	.align	4


	//----- nvinfo : EIATTR_CUDA_API_VERSION
	.align		4
        /*0000*/ 	.byte	0x04, 0x37
        /*0002*/ 	.short	(.L_52 - .L_51)
.L_51:
        /*0004*/ 	.word	0x00000082


	//----- nvinfo : EIATTR_KPARAM_INFO
	.align		4
.L_52:
        /*0008*/ 	.byte	0x04, 0x17
        /*000a*/ 	.short	(.L_54 - .L_53)
.L_53:
        /*000c*/ 	.word	0x00000000
        /*0010*/ 	.short	0x0003
        /*0012*/ 	.short	0x0010
        /*0014*/ 	.byte	0x00, 0xf0, 0x11, 0x00


	//----- nvinfo : EIATTR_KPARAM_INFO
	.align		4
.L_54:
        /*0018*/ 	.byte	0x04, 0x17
        /*001a*/ 	.short	(.L_56 - .L_55)
.L_55:
        /*001c*/ 	.word	0x00000000
        /*0020*/ 	.short	0x0002
        /*0022*/ 	.short	0x000c
        /*0024*/ 	.byte	0x00, 0xf0, 0x11, 0x00


	//----- nvinfo : EIATTR_KPARAM_INFO
	.align		4
.L_56:
        /*0028*/ 	.byte	0x04, 0x17
        /*002a*/ 	.short	(.L_58 - .L_57)
.L_57:
        /*002c*/ 	.word	0x00000000
        /*0030*/ 	.short	0x0001
        /*0032*/ 	.short	0x0008
        /*0034*/ 	.byte	0x00, 0xf0, 0x11, 0x00


	//----- nvinfo : EIATTR_KPARAM_INFO
	.align		4
.L_58:
        /*0038*/ 	.byte	0x04, 0x17
        /*003a*/ 	.short	(.L_60 - .L_59)
.L_59:
        /*003c*/ 	.word	0x00000000
        /*0040*/ 	.short	0x0000
        /*0042*/ 	.short	0x0000
        /*0044*/ 	.byte	0x00, 0xf5, 0x21, 0x00


	//----- nvinfo : EIATTR_SPARSE_MMA_MASK
	.align		4
.L_60:
        /*0048*/ 	.byte	0x03, 0x50
        /*004a*/ 	.short	0x0000


	//----- nvinfo : EIATTR_MAXREG_COUNT
	.align		4
        /*004c*/ 	.byte	0x03, 0x1b
        /*004e*/ 	.short	0x00ff


	//----- nvinfo : EIATTR_MERCURY_ISA_VERSION
	.align		4
        /*0050*/ 	.byte	0x03, 0x5f
        /*0052*/ 	.short	0x0101


	//----- nvinfo : EIATTR_VRC_CTA_INIT_COUNT
	.align		4
        /*0054*/ 	.byte	0x02, 0x4a
	.zero		1
	.zero		1


	//----- nvinfo : EIATTR_EXIT_INSTR_OFFSETS
	.align		4
        /*0058*/ 	.byte	0x04, 0x1c
        /*005a*/ 	.short	(.L_62 - .L_61)


	//   ....[0]....
.L_61:
        /*005c*/ 	.word	0x00000070


	//   ....[1]....
        /*0060*/ 	.word	0x00000200


	//----- nvinfo : EIATTR_CRS_STACK_SIZE
	.align		4
.L_62:
        /*0064*/ 	.byte	0x04, 0x1e
        /*0066*/ 	.short	(.L_64 - .L_63)
.L_63:
        /*0068*/ 	.word	0x00000000


	//----- nvinfo : EIATTR_CBANK_PARAM_SIZE
	.align		4
.L_64:
        /*006c*/ 	.byte	0x03, 0x19
        /*006e*/ 	.short	0x0014


	//----- nvinfo : EIATTR_PARAM_CBANK
	.align		4
        /*0070*/ 	.byte	0x04, 0x0a
        /*0072*/ 	.short	(.L_66 - .L_65)
	.align		4
.L_65:
        /*0074*/ 	.word	index@(.nv.constant0._Z9MakeEdgesPfffi)
        /*0078*/ 	.short	0x0380
        /*007a*/ 	.short	0x0014


	//----- nvinfo : EIATTR_SW_WAR
	.align		4
.L_66:
        /*007c*/ 	.byte	0x04, 0x36
        /*007e*/ 	.short	(.L_68 - .L_67)
.L_67:
        /*0080*/ 	.word	0x00000008
.L_68:


//--------------------- .nv.info._Z12setup_randomP17curandStateXORWOW --------------------------
	.section	.nv.info._Z12setup_randomP17curandStateXORWOW,"",@"SHT_CUDA_INFO"
	.sectionflags	@""
	.align	4


	//----- nvinfo : EIATTR_CUDA_API_VERSION
	.align		4
        /*0000*/ 	.byte	0x04, 0x37
        /*0002*/ 	.short	(.L_70 - .L_69)
.L_69:
        /*0004*/ 	.word	0x00000082


	//----- nvinfo : EIATTR_KPARAM_INFO
	.align		4
.L_70:
        /*0008*/ 	.byte	0x04, 0x17
        /*000a*/ 	.short	(.L_72 - .L_71)
.L_71:
        /*000c*/ 	.word	0x00000000
        /*0010*/ 	.short	0x0000
        /*0012*/ 	.short	0x0000
        /*0014*/ 	.byte	0x00, 0xf5, 0x21, 0x00


	//----- nvinfo : EIATTR_SPARSE_MMA_MASK
	.align		4
.L_72:
        /*0018*/ 	.byte	0x03, 0x50
        /*001a*/ 	.short	0x0000


	//----- nvinfo : EIATTR_MAXREG_COUNT
	.align		4
        /*001c*/ 	.byte	0x03, 0x1b
        /*001e*/ 	.short	0x00ff


	//----- nvinfo : EIATTR_MERCURY_ISA_VERSION
	.align		4
        /*0020*/ 	.byte	0x03, 0x5f
        /*0022*/ 	.short	0x0101


	//----- nvinfo : EIATTR_VRC_CTA_INIT_COUNT
	.align		4
        /*0024*/ 	.byte	0x02, 0x4a
	.zero		1
	.zero		1


	//----- nvinfo : EIATTR_EXIT_INSTR_OFFSETS
	.align		4
        /*0028*/ 	.byte	0x04, 0x1c
        /*002a*/ 	.short	(.L_74 - .L_73)


	//   ....[0]....
.L_73:
        /*002c*/ 	.word	0x00000f20


	//----- nvinfo : EIATTR_CRS_STACK_SIZE
	.align		4
.L_74:
        /*0030*/ 	.byte	0x04, 0x1e
        /*0032*/ 	.short	(.L_76 - .L_75)
.L_75:
        /*0034*/ 	.word	0x00000000


	//----- nvinfo : EIATTR_CBANK_PARAM_SIZE
	.align		4
.L_76:
        /*0038*/ 	.byte	0x03, 0x19
        /*003a*/ 	.short	0x0008


	//----- nvinfo : EIATTR_PARAM_CBANK
	.align		4
        /*003c*/ 	.byte	0x04, 0x0a
        /*003e*/ 	.short	(.L_78 - .L_77)
	.align		4
.L_77:
        /*0040*/ 	.word	index@(.nv.constant0._Z12setup_randomP17curandStateXORWOW)
        /*0044*/ 	.short	0x0380
        /*0046*/ 	.short	0x0008


	//----- nvinfo : EIATTR_SW_WAR
	.align		4
.L_78:
        /*0048*/ 	.byte	0x04, 0x36
        /*004a*/ 	.short	(.L_80 - .L_79)
.L_79:
        /*004c*/ 	.word	0x00000008
.L_80:


//--------------------- .nv.callgraph             --------------------------
	.section	.nv.callgraph,"",@"SHT_CUDA_CALLGRAPH"
	.align	4
	.sectionentsize	8
	.align		4
        /*0000*/ 	.word	0x00000000
	.align		4
        /*0004*/ 	.word	0xffffffff
	.align		4
        /*0008*/ 	.word	0x00000000
	.align		4
        /*000c*/ 	.word	0xfffffffe
	.align		4
        /*0010*/ 	.word	0x00000000
	.align		4
        /*0014*/ 	.word	0xfffffffd
	.align		4
        /*0018*/ 	.word	0x00000000
	.align		4
        /*001c*/ 	.word	0xfffffffc


//--------------------- .nv.constant4             --------------------------
	.section	.nv.constant4,"a",@progbits
	.align	8
	.align		8
.nv.constant4:
        /*0000*/ 	.dword	precalc_xorwow_matrix
	.align		8
        /*0008*/ 	.dword	precalc_xorwow_offset_matrix
	.align		8
        /*0010*/ 	.dword	mrg32k3aM1
	.align		8
        /*0018*/ 	.dword	mrg32k3aM2
	.align		8
        /*0020*/ 	.dword	mrg32k3aM1SubSeq
	.align		8
        /*0028*/ 	.dword	mrg32k3aM2SubSeq
	.align		8
        /*0030*/ 	.dword	mrg32k3aM1Seq
	.align		8
        /*0038*/ 	.dword	mrg32k3aM2Seq


//--------------------- .nv.constant3             --------------------------
	.section	.nv.constant3,"a",@progbits
	.align	8
.nv.constant3:
	.type		__cr_lgamma_table,@object
	.size		__cr_lgamma_table,(.L_8 - __cr_lgamma_table)
__cr_lgamma_table:
        /*0000*/ 	.byte	0x00, 0x00, 0x00, 0x00, 0x00, 0x00, 0x00, 0x00, 0x00, 0x00, 0x00, 0x00, 0x00, 0x00, 0x00, 0x00
        /*0010*/ 	.byte	0xef, 0x39, 0xfa, 0xfe, 0x42, 0x2e, 0xe6, 0x3f, 0x02, 0x20, 0x2a, 0xfa, 0x0b, 0xab, 0xfc, 0x3f
        /*0020*/ 	.byte	0xf9, 0x2c, 0x92, 0x7c, 0xa7, 0x6c, 0x09, 0x40, 0xc9, 0x79, 0x44, 0x3c, 0x64, 0x26, 0x13, 0x40
        /*0030*/ 	.byte	0xca, 0x01, 0xcf, 0x3a, 0x27, 0x51, 0x1a, 0x40, 0x30, 0xcc, 0x2d, 0xf3, 0xe1, 0x0c, 0x21, 0x40
        /*0040*/ 	.byte	0x0d, 0xb7, 0xfc, 0x82, 0x8e, 0x35, 0x25, 0x40
.L_8:


//--------------------- .text._Z10DoSamplingPKfPfS1_S1_P17curandStateXORWOWi --------------------------
	.section	.text._Z10DoSamplingPKfPfS1_S1_P17curandStateXORWOWi,"ax",@progbits
	.align	128
        .global         _Z10DoSamplingPKfPfS1_S1_P17curandStateXORWOWi
        .type           _Z10DoSamplingPKfPfS1_S1_P17curandStateXORWOWi,@function
        .size           _Z10DoSamplingPKfPfS1_S1_P17curandStateXORWOWi,(.L_x_30 - _Z10DoSamplingPKfPfS1_S1_P17curandStateXORWOWi)
        .other          _Z10DoSamplingPKfPfS1_S1_P17curandStateXORWOWi,@"STO_CUDA_ENTRY STV_DEFAULT"
_Z10DoSamplingPKfPfS1_S1_P17curandStateXORWOWi:
.text._Z10DoSamplingPKfPfS1_S1_P17curandStateXORWOWi:
[----:B------:R-:W-:Y:S01]  /*0000*/  LDC R1, c[0x0][0x37c] ;  /* 0x0000df00ff017b82 */ /* 0x000fe20000000800 */
[----:B------:R-:W0:Y:S01]  /*0010*/  S2R R0, SR_CTAID.X ;  /* 0x0000000000007919 */ /* 0x000e220000002500 */
[----:B------:R-:W0:Y:S02]  /*0020*/  LDCU UR4, c[0x0][0x3a8] ;  /* 0x00007500ff0477ac */ /* 0x000e240008000800 */
[----:B0-----:R-:W-:-:S13]  /*0030*/  ISETP.GE.U32.AND P0, PT, R0, UR4, PT ;  /* 0x0000000400007c0c */ /* 0x001fda000bf06070 */
[----:B------:R-:W-:Y:S05]  /*0040*/  @P0 EXIT ;  /* 0x000000000000094d */ /* 0x000fea0003800000 */
[----:B------:R-:W0:Y:S01]  /*0050*/  S2R R9, SR_TID.X ;  /* 0x0000000000097919 */ /* 0x000e220000002100 */
[----:B------:R-:W1:Y:S01]  /*0060*/  LDCU UR4, c[0x0][0x360] ;  /* 0x00006c00ff0477ac */ /* 0x000e620008000800 */
[----:B------:R-:W2:Y:S01]  /*0070*/  LDC.64 R16, c[0x0][0x380] ;  /* 0x0000e000ff107b82 */ /* 0x000ea20000000a00 */
[----:B------:R-:W3:Y:S07]  /*0080*/  LDCU.64 UR8, c[0x0][0x358] ;  /* 0x00006b00ff0877ac */ /* 0x000eee0008000a00 */
[----:B------:R-:W4:Y:S01]  /*0090*/  LDC.64 R18, c[0x0][0x3a0] ;  /* 0x0000e800ff127b82 */ /* 0x000f220000000a00 */
[----:B-1----:R-:W-:Y:S01]  /*00a0*/  MOV R8, UR4 ;  /* 0x0000000400087c02 */ /* 0x002fe20008000f00 */
[----:B--2---:R-:W-:-:S05]  /*00b0*/  IMAD.WIDE.U32 R16, R0, 0x4, R16 ;  /* 0x0000000400107825 */ /* 0x004fca00078e0010 */
[----:B---3--:R-:W2:Y:S01]  /*00c0*/  LDG.E R11, desc[UR8][R16.64+0x4] ;  /* 0x00000408100b7981 */ /* 0x008ea2000c1e1900 */
[----:B0-----:R-:W-:-:S03]  /*00d0*/  IMAD R3, R8, R0, R9 ;  /* 0x0000000008037224 */ /* 0x001fc600078e0209 */
[----:B------:R-:W2:Y:S01]  /*00e0*/  LDG.E R10, desc[UR8][R16.64] ;  /* 0x00000008100a7981 */ /* 0x000ea2000c1e1900 */
[----:B----4-:R-:W-:-:S05]  /*00f0*/  IMAD.WIDE.U32 R18, R3, 0x30, R18 ;  /* 0x0000003003127825 */ /* 0x010fca00078e0012 */
[----:B------:R-:W3:Y:S04]  /*0100*/  LDG.E.64 R2, desc[UR8][R18.64] ;  /* 0x0000000812027981 */ /* 0x000ee8000c1e1b00 */
[----:B------:R0:W5:Y:S04]  /*0110*/  LDG.E.64 R4, desc[UR8][R18.64+0x8] ;  /* 0x0000080812047981 */ /* 0x000168000c1e1b00 */
[----:B------:R0:W5:Y:S01]  /*0120*/  LDG.E.64 R6, desc[UR8][R18.64+0x10] ;  /* 0x0000100812067981 */ /* 0x000162000c1e1b00 */
[----:B------:R-:W-:Y:S01]  /*0130*/  CS2R R12, SRZ ;  /* 0x00000000000c7805 */ /* 0x000fe2000001ff00 */
[----:B------:R-:W-:Y:S01]  /*0140*/  IMAD.MOV.U32 R14, RZ, RZ, RZ ;  /* 0x000000ffff0e7224 */ /* 0x000fe200078e00ff */
[----:B------:R-:W-:Y:S01]  /*0150*/  UMOV UR4, 0x161f14 ;  /* 0x00161f1400047882 */ /* 0x000fe20000000000 */
[----:B--2---:R-:W-:Y:S01]  /*0160*/  FADD R11, R11, -R10 ;  /* 0x8000000a0b0b7221 */ /* 0x004fe20000000000 */
[----:B0--3--:R-:W-:-:S07]  /*0170*/  IADD3 R2, PT, PT, R2, 0x161f14, RZ ;  /* 0x00161f1402027810 */ /* 0x009fce0007ffe0ff */
.L_x_0:
[----:B------:R-:W-:Y:S01]  /*0180*/  SHF.R.U32.HI R16, RZ, 0x2, R3 ;  /* 0x00000002ff107819 */ /* 0x000fe20000011603 */
[----:B-----5:R-:W-:Y:S01]  /*0190*/  IMAD.SHL.U32 R18, R7, 0x10, RZ ;  /* 0x0000001007127824 */ /* 0x020fe200078e00ff */
[----:B------:R-:W-:Y:S01]  /*01a0*/  SHF.R.U32.HI R15, RZ, 0x2, R4 ;  /* 0x00000002ff0f7819 */ /* 0x000fe20000011604 */
[----:B------:R-:W-:Y:S01]  /*01b0*/  UIADD3 UR4, UPT, UPT, UR4, 0x2c3e28, URZ ;  /* 0x002c3e2804047890 */ /* 0x000fe2000fffe0ff */
[----:B------:R-:W-:Y:S02]  /*01c0*/  LOP3.LUT R16, R16, R3, RZ, 0x3c, !PT ;  /* 0x0000000310107212 */ /* 0x000fe400078e3cff */
[----:B------:R-:W-:Y:S01]  /*01d0*/  LOP3.LUT R15, R15, R4, RZ, 0x3c, !PT ;  /* 0x000000040f0f7212 */ /* 0x000fe200078e3cff */
[----:B------:R-:W-:Y:S01]  /*01e0*/  UISETP.NE.AND UP0, UPT, UR4, 0x59de414, UPT ;  /* 0x059de4140400788c */ /* 0x000fe2000bf05270 */
[----:B------:R-:W-:-:S04]  /*01f0*/  SHF.L.U32 R3, R16, 0x1, RZ ;  /* 0x0000000110037819 */ /* 0x000fc800000006ff */
[----:B------:R-:W-:-:S04]  /*0200*/  LOP3.LUT R3, R7, R18, R3, 0x96, !PT ;  /* 0x0000001207037212 */ /* 0x000fc800078e9603 */
[----:B------:R-:W-:Y:S01]  /*0210*/  LOP3.LUT R19, R3, R16, RZ, 0x3c, !PT ;  /* 0x0000001003137212 */ /* 0x000fe200078e3cff */
[----:B------:R-:W-:Y:S01]  /*0220*/  IMAD.SHL.U32 R3, R15, 0x2, RZ ;  /* 0x000000020f037824 */ /* 0x000fe200078e00ff */
[----:B------:R-:W-:Y:S02]  /*0230*/  SHF.R.U32.HI R16, RZ, 0x2, R5 ;  /* 0x00000002ff107819 */ /* 0x000fe40000011605 */
[C---:B------:R-:W-:Y:S02]  /*0240*/  SHF.L.U32 R4, R19.reuse, 0x4, RZ ;  /* 0x0000000413047819 */ /* 0x040fe400000006ff */
[----:B------:R-:W-:Y:S02]  /*0250*/  LOP3.LUT R16, R16, R5, RZ, 0x3c, !PT ;  /* 0x0000000510107212 */ /* 0x000fe400078e3cff */
[----:B------:R-:W-:Y:S02]  /*0260*/  LOP3.LUT R4, R19, R4, R3, 0x96, !PT ;  /* 0x0000000413047212 */ /* 0x000fe400078e9603 */
[----:B------:R-:W-:Y:S01]  /*0270*/  SHF.R.U32.HI R18, RZ, 0x2, R19 ;  /* 0x00000002ff127819 */ /* 0x000fe20000011613 */
[----:B------:R-:W-:Y:S01]  /*0280*/  IMAD.SHL.U32 R3, R16, 0x2, RZ ;  /* 0x0000000210037824 */ /* 0x000fe200078e00ff */
[----:B------:R-:W-:-:S02]  /*0290*/  LOP3.LUT R5, R4, R15, RZ, 0x3c, !PT ;  /* 0x0000000f04057212 */ /* 0x000fc400078e3cff */
[----:B------:R-:W-:Y:S02]  /*02a0*/  SHF.R.U32.HI R15, RZ, 0x2, R6 ;  /* 0x00000002ff0f7819 */ /* 0x000fe40000011606 */
[----:B------:R-:W-:Y:S02]  /*02b0*/  SHF.L.U32 R4, R5, 0x4, RZ ;  /* 0x0000000405047819 */ /* 0x000fe400000006ff */
[----:B------:R-:W-:Y:S02]  /*02c0*/  LOP3.LUT R15, R15, R6, RZ, 0x3c, !PT ;  /* 0x000000060f0f7212 */ /* 0x000fe400078e3cff */
[----:B------:R-:W-:Y:S02]  /*02d0*/  LOP3.LUT R3, R5, R4, R3, 0x96, !PT ;  /* 0x0000000405037212 */ /* 0x000fe400078e9603 */
[----:B------:R-:W-:Y:S02]  /*02e0*/  SHF.R.U32.HI R22, RZ, 0x2, R5 ;  /* 0x00000002ff167819 */ /* 0x000fe40000011605 */
[----:B------:R-:W-:Y:S01]  /*02f0*/  LOP3.LUT R17, R3, R16, RZ, 0x3c, !PT ;  /* 0x0000001003117212 */ /* 0x000fe200078e3cff */
[----:B------:R-:W-:Y:S01]  /*0300*/  IMAD.SHL.U32 R3, R15, 0x2, RZ ;  /* 0x000000020f037824 */ /* 0x000fe200078e00ff */
[----:B------:R-:W-:-:S02]  /*0310*/  SHF.R.U32.HI R16, RZ, 0x2, R7 ;  /* 0x00000002ff107819 */ /* 0x000fc40000011607 */
[C---:B------:R-:W-:Y:S02]  /*0320*/  SHF.L.U32 R4, R17.reuse, 0x4, RZ ;  /* 0x0000000411047819 */ /* 0x040fe400000006ff */
[----:B------:R-:W-:Y:S02]  /*0330*/  LOP3.LUT R16, R16, R7, RZ, 0x3c, !PT ;  /* 0x0000000710107212 */ /* 0x000fe400078e3cff */
[----:B------:R-:W-:Y:S02]  /*0340*/  LOP3.LUT R6, R17, R4, R3, 0x96, !PT ;  /* 0x0000000411067212 */ /* 0x000fe400078e9603 */
[----:B------:R-:W-:Y:S02]  /*0350*/  IADD3 R4, PT, PT, R2, -0x10974f, R19 ;  /* 0xffef68b102047810 */ /* 0x000fe40007ffe013 */
[----:B------:R-:W-:Y:S01]  /*0360*/  LOP3.LUT R3, R6, R15, RZ, 0x3c, !PT ;  /* 0x0000000f06037212 */ /* 0x000fe200078e3cff */
[----:B------:R-:W-:Y:S01]  /*0370*/  IMAD.MOV.U32 R15, RZ, RZ, 0x2f800000 ;  /* 0x2f800000ff0f7424 */ /* 0x000fe200078e00ff */
[----:B------:R-:W-:-:S02]  /*0380*/  SHF.L.U32 R7, R16, 0x1, RZ ;  /* 0x0000000110077819 */ /* 0x000fc400000006ff */
[----:B------:R-:W-:Y:S01]  /*0390*/  I2FP.F32.U32 R4, R4 ;  /* 0x0000000400047245 */ /* 0x000fe20000201000 */
[----:B------:R-:W-:Y:S01]  /*03a0*/  IMAD.SHL.U32 R6, R3, 0x10, RZ ;  /* 0x0000001003067824 */ /* 0x000fe200078e00ff */
[----:B------:R-:W-:-:S04]  /*03b0*/  LOP3.LUT R19, R18, R19, RZ, 0x3c, !PT ;  /* 0x0000001312137212 */ /* 0x000fc800078e3cff */
[----:B------:R-:W-:Y:S01]  /*03c0*/  LOP3.LUT R7, R3, R6, R7, 0x96, !PT ;  /* 0x0000000603077212 */ /* 0x000fe200078e9607 */
[----:B------:R-:W-:Y:S01]  /*03d0*/  FFMA R6, R4, R15, 1.1641532182693481445e-10 ;  /* 0x2f00000004067423 */ /* 0x000fe2000000000f */
[----:B------:R-:W-:Y:S02]  /*03e0*/  SHF.L.U32 R20, R19, 0x1, RZ ;  /* 0x0000000113147819 */ /* 0x000fe400000006ff */
[----:B------:R-:W-:Y:S01]  /*03f0*/  LOP3.LUT R4, R7, R16, RZ, 0x3c, !PT ;  /* 0x0000001007047212 */ /* 0x000fe200078e3cff */
[----:B------:R-:W-:Y:S01]  /*0400*/  FFMA R6, R11, R6, R10 ;  /* 0x000000060b067223 */ /* 0x000fe2000000000a */
[----:B------:R-:W-:-:S03]  /*0410*/  IADD3 R7, PT, PT, R2, -0xb0f8a, R5 ;  /* 0xfff4f07602077810 */ /* 0x000fc60007ffe005 */
[----:B------:R-:W-:Y:S02]  /*0420*/  IMAD.SHL.U32 R21, R4, 0x10, RZ ;  /* 0x0000001004157824 */ /* 0x000fe400078e00ff */
[----:B------:R-:W-:Y:S01]  /*0430*/  FMUL R16, R6, R6 ;  /* 0x0000000606107220 */ /* 0x000fe20000400000 */
[----:B------:R-:W-:Y:S02]  /*0440*/  I2FP.F32.U32 R18, R7 ;  /* 0x0000000700127245 */ /* 0x000fe40000201000 */
[----:B------:R-:W-:Y:S01]  /*0450*/  LOP3.LUT R6, R22, R5, RZ, 0x3c, !PT ;  /* 0x0000000516067212 */ /* 0x000fe200078e3cff */
[----:B------:R-:W-:Y:S01]  /*0460*/  FADD R14, R16, R14 ;  /* 0x0000000e100e7221 */ /* 0x000fe20000000000 */
[----:B------:R-:W-:Y:S01]  /*0470*/  LOP3.LUT R20, R4, R21, R20, 0x96, !PT ;  /* 0x0000001504147212 */ /* 0x000fe200078e9614 */
[----:B------:R-:W-:Y:S01]  /*0480*/  FFMA R13, R16, R16, R13 ;  /* 0x00000010100d7223 */ /* 0x000fe2000000000d */
[----:B------:R-:W-:Y:S01]  /*0490*/  IADD3 R7, PT, PT, R2, -0x587c5, R17 ;  /* 0xfffa783b02077810 */ /* 0x000fe20007ffe011 */
[----:B------:R-:W-:Y:S01]  /*04a0*/  FADD R12, R16, R12 ;  /* 0x0000000c100c7221 */ /* 0x000fe20000000000 */
[----:B------:R-:W-:Y:S01]  /*04b0*/  LOP3.LUT R5, R20, R19, RZ, 0x3c, !PT ;  /* 0x0000001314057212 */ /* 0x000fe200078e3cff */
[----:B------:R-:W-:Y:S01]  /*04c0*/  FFMA R18, R18, R15, 1.1641532182693481445e-10 ;  /* 0x2f00000012127423 */ /* 0x000fe2000000000f */
[----:B------:R-:W-:-:S02]  /*04d0*/  I2FP.F32.U32 R16, R7 ;  /* 0x0000000700107245 */ /* 0x000fc40000201000 */
[----:B------:R-:W-:Y:S01]  /*04e0*/  SHF.R.U32.HI R22, RZ, 0x2, R17 ;  /* 0x00000002ff167819 */ /* 0x000fe20000011611 */
[----:B------:R-:W-:Y:S01]  /*04f0*/  IMAD.SHL.U32 R20, R5, 0x10, RZ ;  /* 0x0000001005147824 */ /* 0x000fe200078e00ff */
[----:B------:R-:W-:Y:S01]  /*0500*/  SHF.L.U32 R19, R6, 0x1, RZ ;  /* 0x0000000106137819 */ /* 0x000fe200000006ff */
[--C-:B------:R-:W-:Y:S01]  /*0510*/  FFMA R18, R11, R18, R10.reuse ;  /* 0x000000120b127223 */ /* 0x100fe2000000000a */
[----:B------:R-:W-:Y:S01]  /*0520*/  LOP3.LUT R7, R22, R17, RZ, 0x3c, !PT ;  /* 0x0000001116077212 */ /* 0x000fe200078e3cff */
[----:B------:R-:W-:Y:S01]  /*0530*/  FFMA R16, R16, R15, 1.1641532182693481445e-10 ;  /* 0x2f00000010107423 */ /* 0x000fe2000000000f */
[----:B------:R-:W-:Y:S01]  /*0540*/  IADD3 R17, PT, PT, R3, R2, RZ ;  /* 0x0000000203117210 */ /* 0x000fe20007ffe0ff */
[----:B------:R-:W-:Y:S01]  /*0550*/  FMUL R18, R18, R18 ;  /* 0x0000001212127220 */ /* 0x000fe20000400000 */
[----:B------:R-:W-:Y:S01]  /*0560*/  LOP3.LUT R19, R5, R20, R19, 0x96, !PT ;  /* 0x0000001405137212 */ /* 0x000fe200078e9613 */
[----:B------:R-:W-:Y:S01]  /*0570*/  FFMA R16, R11, R16, R10 ;  /* 0x000000100b107223 */ /* 0x000fe2000000000a */
[----:B------:R-:W-:Y:S01]  /*0580*/  I2FP.F32.U32 R20, R17 ;  /* 0x0000001100147245 */ /* 0x000fe20000201000 */
[----:B------:R-:W-:Y:S01]  /*0590*/  FADD R14, R14, R18 ;  /* 0x000000120e0e7221 */ /* 0x000fe20000000000 */
[----:B------:R-:W-:Y:S01]  /*05a0*/  IADD3 R17, PT, PT, R2, 0x587c5, R4 ;  /* 0x000587c502117810 */ /* 0x000fe20007ffe004 */
[----:B------:R-:W-:Y:S01]  /*05b0*/  FFMA R13, R18, R18, R13 ;  /* 0x00000012120d7223 */ /* 0x000fe2000000000d */
[----:B------:R-:W-:Y:S01]  /*05c0*/  LOP3.LUT R6, R19, R6, RZ, 0x3c, !PT ;  /* 0x0000000613067212 */ /* 0x000fe200078e3cff */
[----:B------:R-:W-:Y:S01]  /*05d0*/  FMUL R16, R16, R16 ;  /* 0x0000001010107220 */ /* 0x000fe20000400000 */
[----:B------:R-:W-:Y:S01]  /*05e0*/  FADD R18, R12, R18 ;  /* 0x000000120c127221 */ /* 0x000fe20000000000 */
[----:B------:R-:W-:Y:S01]  /*05f0*/  IMAD.SHL.U32 R19, R7, 0x2, RZ ;  /* 0x0000000207137824 */ /* 0x000fe200078e00ff */
[----:B------:R-:W-:Y:S01]  /*0600*/  I2FP.F32.U32 R22, R17 ;  /* 0x0000001100167245 */ /* 0x000fe20000201000 */
[--C-:B------:R-:W-:Y:S01]  /*0610*/  FADD R12, R14, R16.reuse ;  /* 0x000000100e0c7221 */ /* 0x100fe20000000000 */
[----:B------:R-:W-:Y:S01]  /*0620*/  SHF.L.U32 R17, R6, 0x4, RZ ;  /* 0x0000000406117819 */ /* 0x000fe200000006ff */
[----:B------:R-:W-:Y:S01]  /*0630*/  FFMA R13, R16, R16, R13 ;  /* 0x00000010100d7223 */ /* 0x000fe2000000000d */
[----:B------:R-:W-:Y:S01]  /*0640*/  FADD R14, R18, R16 ;  /* 0x00000010120e7221 */ /* 0x000fe20000000000 */
[----:B------:R-:W-:Y:S01]  /*0650*/  FFMA R20, R20, R15, 1.1641532182693481445e-10 ;  /* 0x2f00000014147423 */ /* 0x000fe2000000000f */
[----:B------:R-:W-:Y:S01]  /*0660*/  LOP3.LUT R16, R6, R17, R19, 0x96, !PT ;  /* 0x0000001106107212 */ /* 0x000fe200078e9613 */
[----:B------:R-:W-:Y:S01]  /*0670*/  FFMA R22, R22, R15, 1.1641532182693481445e-10 ;  /* 0x2f00000016167423 */ /* 0x000fe2000000000f */
[----:B------:R-:W-:Y:S01]  /*0680*/  IADD3 R17, PT, PT, R2, 0xb0f8a, R5 ;  /* 0x000b0f8a02117810 */ /* 0x000fe20007ffe005 */
[C-C-:B------:R-:W-:Y:S01]  /*0690*/  FFMA R20, R11.reuse, R20, R10.reuse ;  /* 0x000000140b147223 */ /* 0x140fe2000000000a */
[----:B------:R-:W-:Y:S01]  /*06a0*/  LOP3.LUT R7, R16, R7, RZ, 0x3c, !PT ;  /* 0x0000000710077212 */ /* 0x000fe200078e3cff */
[----:B------:R-:W-:Y:S01]  /*06b0*/  FFMA R22, R11, R22, R10 ;  /* 0x000000160b167223 */ /* 0x000fe2000000000a */
[----:B------:R-:W-:Y:S01]  /*06c0*/  I2FP.F32.U32 R16, R17 ;  /* 0x0000001100107245 */ /* 0x000fe20000201000 */
[----:B------:R-:W-:Y:S01]  /*06d0*/  FMUL R20, R20, R20 ;  /* 0x0000001414147220 */ /* 0x000fe20000400000 */
[----:B------:R-:W-:Y:S01]  /*06e0*/  IADD3 R17, PT, PT, R2, 0x10974f, R6 ;  /* 0x0010974f02117810 */ /* 0x000fe20007ffe006 */
[----:B------:R-:W-:-:S02]  /*06f0*/  FMUL R22, R22, R22 ;  /* 0x0000001616167220 */ /* 0x000fc40000400000 */
[----:B------:R-:W-:Y:S01]  /*0700*/  FFMA R16, R16, R15, 1.1641532182693481445e-10 ;  /* 0x2f00000010107423 */ /* 0x000fe2000000000f */
[----:B------:R-:W-:Y:S01]  /*0710*/  I2FP.F32.U32 R18, R17 ;  /* 0x0000001100127245 */ /* 0x000fe20000201000 */
[--C-:B------:R-:W-:Y:S01]  /*0720*/  FADD R12, R12, R20.reuse ;  /* 0x000000140c0c7221 */ /* 0x100fe20000000000 */
[----:B------:R-:W-:Y:S01]  /*0730*/  IADD3 R17, PT, PT, R2, 0x161f14, R7 ;  /* 0x00161f1402117810 */ /* 0x000fe20007ffe007 */
[----:B------:R-:W-:Y:S01]  /*0740*/  FFMA R13, R20, R20, R13 ;  /* 0x00000014140d7223 */ /* 0x000fe2000000000d */
[----:B------:R-:W-:Y:S01]  /*0750*/  FADD R14, R14, R20 ;  /* 0x000000140e0e7221 */ /* 0x000fe20000000000 */
[C---:B------:R-:W-:Y:S01]  /*0760*/  FFMA R16, R11.reuse, R16, R10 ;  /* 0x000000100b107223 */ /* 0x040fe2000000000a */
[----:B------:R-:W-:Y:S01]  /*0770*/  I2FP.F32.U32 R20, R17 ;  /* 0x0000001100147245 */ /* 0x000fe20000201000 */
[-C--:B------:R-:W-:Y:S01]  /*0780*/  FFMA R18, R18, R15.reuse, 1.1641532182693481445e-10 ;  /* 0x2f00000012127423 */ /* 0x080fe2000000000f */
[----:B------:R-:W-:Y:S01]  /*0790*/  FADD R12, R12, R22 ;  /* 0x000000160c0c7221 */ /* 0x000fe20000000000 */
[----:B------:R-:W-:Y:S01]  /*07a0*/  FFMA R13, R22, R22, R13 ;  /* 0x00000016160d7223 */ /* 0x000fe2000000000d */
[----:B------:R-:W-:Y:S01]  /*07b0*/  FMUL R16, R16, R16 ;  /* 0x0000001010107220 */ /* 0x000fe20000400000 */
[C---:B------:R-:W-:Y:S01]  /*07c0*/  FFMA R18, R11.reuse, R18, R10 ;  /* 0x000000120b127223 */ /* 0x040fe2000000000a */
[----:B------:R-:W-:Y:S01]  /*07d0*/  FFMA R20, R20, R15, 1.1641532182693481445e-10 ;  /* 0x2f00000014147423 */ /* 0x000fe2000000000f */
[----:B------:R-:W-:Y:S01]  /*07e0*/  FADD R14, R14, R22 ;  /* 0x000000160e0e7221 */ /* 0x000fe20000000000 */
[----:B------:R-:W-:Y:S01]  /*07f0*/  FADD R12, R12, R16 ;  /* 0x000000100c0c7221 */ /* 0x000fe20000000000 */
[----:B------:R-:W-:Y:S01]  /*0800*/  FFMA R13, R16, R16, R13 ;  /* 0x00000010100d7223 */ /* 0x000fe2000000000d */
[----:B------:R-:W-:Y:S01]  /*0810*/  FMUL R18, R18, R18 ;  /* 0x0000001212127220 */ /* 0x000fe20000400000 */
[----:B------:R-:W-:Y:S01]  /*0820*/  FFMA R20, R11, R20, R10 ;  /* 0x000000140b147223 */ /* 0x000fe2000000000a */
[----:B------:R-:W-:Y:S01]  /*0830*/  FADD R14, R14, R16 ;  /* 0x000000100e0e7221 */ /* 0x000fe20000000000 */
[----:B------:R-:W-:-:S02]  /*0840*/  VIADD R2, R2, 0x2c3e28 ;  /* 0x002c3e2802027836 */ /* 0x000fc40000000000 */
[--C-:B------:R-:W-:Y:S01]  /*0850*/  FADD R12, R12, R18.reuse ;  /* 0x000000120c0c7221 */ /* 0x100fe20000000000 */
[----:B------:R-:W-:Y:S01]  /*0860*/  FMUL R20, R20, R20 ;  /* 0x0000001414147220 */ /* 0x000fe20000400000 */
[----:B------:R-:W-:Y:S01]  /*0870*/  FFMA R13, R18, R18, R13 ;  /* 0x00000012120d7223 */ /* 0x000fe2000000000d */
[----:B------:R-:W-:Y:S02]  /*0880*/  FADD R18, R14, R18 ;  /* 0x000000120e127221 */ /* 0x000fe40000000000 */
[--C-:B------:R-:W-:Y:S01]  /*0890*/  FADD R14, R12, R20.reuse ;  /* 0x000000140c0e7221 */ /* 0x100fe20000000000 */
[----:B------:R-:W-:Y:S01]  /*08a0*/  FFMA R13, R20, R20, R13 ;  /* 0x00000014140d7223 */ /* 0x000fe2000000000d */
[----:B------:R-:W-:Y:S01]  /*08b0*/  FADD R12, R18, R20 ;  /* 0x00000014120c7221 */ /* 0x000fe20000000000 */
[----:B------:R-:W-:Y:S06]  /*08c0*/  BRA.U UP0, `(.L_x_0) ;  /* 0xfffffff9002c7547 */ /* 0x000fec000b83ffff */
[----:B------:R-:W0:Y:S01]  /*08d0*/  S2UR UR7, SR_CgaCtaId ;  /* 0x00000000000779c3 */ /* 0x000e220000008800 */
[----:B------:R-:W-:Y:S01]  /*08e0*/  UMOV UR4, 0x400 ;  /* 0x0000040000047882 */ /* 0x000fe20000000000 */
[----:B------:R-:W-:Y:S01]  /*08f0*/  ISETP.GE.U32.AND P0, PT, R8, 0x2, PT ;  /* 0x000000020800780c */ /* 0x000fe20003f06070 */
[----:B------:R-:W-:Y:S02]  /*0900*/  UIADD3 UR5, UPT, UPT, UR4, 0x400, URZ ;  /* 0x0000040004057890 */ /* 0x000fe4000fffe0ff */
[----:B------:R-:W-:Y:S02]  /*0910*/  UIADD3 UR6, UPT, UPT, UR4, 0x800, URZ ;  /* 0x0000080004067890 */ /* 0x000fe4000fffe0ff */
[----:B0-----:R-:W-:Y:S02]  /*0920*/  ULEA UR4, UR7, UR4, 0x18 ;  /* 0x0000000407047291 */ /* 0x001fe4000f8ec0ff */
[----:B------:R-:W-:Y:S02]  /*0930*/  ULEA UR5, UR7, UR5, 0x18 ;  /* 0x0000000507057291 */ /* 0x000fe4000f8ec0ff */
[----:B------:R-:W-:-:S02]  /*0940*/  ULEA UR6, UR7, UR6, 0x18 ;  /* 0x0000000607067291 */ /* 0x000fc4000f8ec0ff */
[C---:B------:R-:W-:Y:S02]  /*0950*/  LEA R3, R9.reuse, UR4, 0x2 ;  /* 0x0000000409037c11 */ /* 0x040fe4000f8e10ff */
[C---:B------:R-:W-:Y:S02]  /*0960*/  LEA R2, R9.reuse, UR5, 0x2 ;  /* 0x0000000509027c11 */ /* 0x040fe4000f8e10ff */
[----:B------:R-:W-:Y:S01]  /*0970*/  LEA R5, R9, UR6, 0x2 ;  /* 0x0000000609057c11 */ /* 0x000fe2000f8e10ff */
[----:B------:R0:W-:Y:S04]  /*0980*/  STS [R3], R14 ;  /* 0x0000000e03007388 */ /* 0x0001e80000000800 */
[----:B------:R0:W-:Y:S04]  /*0990*/  STS [R2], R13 ;  /* 0x0000000d02007388 */ /* 0x0001e80000000800 */
[----:B------:R0:W-:Y:S01]  /*09a0*/  STS [R5], R12 ;  /* 0x0000000c05007388 */ /* 0x0001e20000000800 */
[----:B------:R-:W-:Y:S06]  /*09b0*/  BAR.SYNC.DEFER_BLOCKING 0x0 ;  /* 0x0000000000007b1d */ /* 0x000fec0000010000 */
[----:B------:R-:W-:Y:S05]  /*09c0*/  @!P0 BRA `(.L_x_1) ;  /* 0x0000000000608947 */ /* 0x000fea0003800000 */
.L_x_4:
[----:B0-----:R-:W-:Y:S01]  /*09d0*/  SHF.R.U32.HI R12, RZ, 0x1, R8 ;  /* 0x00000001ff0c7819 */ /* 0x001fe20000011608 */
[----:B------:R-:W-:Y:S03]  /*09e0*/  BSSY.RECONVERGENT B0, `(.L_x_2) ;  /* 0x0000012000007945 */ /* 0x000fe60003800200 */
[----:B------:R-:W-:-:S13]  /*09f0*/  ISETP.GE.U32.AND P0, PT, R9, R12, PT ;  /* 0x0000000c0900720c */ /* 0x000fda0003f06070 */
[----:B------:R-:W-:Y:S05]  /*0a00*/  @P0 BRA `(.L_x_3) ;  /* 0x00000000003c0947 */ /* 0x000fea0003800000 */
[----:B------:R-:W-:Y:S01]  /*0a10*/  LEA R4, R12, R3, 0x2 ;  /* 0x000000030c047211 */ /* 0x000fe200078e10ff */
[----:B------:R-:W-:Y:S05]  /*0a20*/  LDS R7, [R3] ;  /* 0x0000000003077984 */ /* 0x000fea0000000800 */
[----:B------:R-:W0:Y:S02]  /*0a30*/  LDS R4, [R4] ;  /* 0x0000000004047984 */ /* 0x000e240000000800 */
[----:B0-----:R-:W-:Y:S01]  /*0a40*/  FADD R6, R4, R7 ;  /* 0x0000000704067221 */ /* 0x001fe20000000000 */
[----:B------:R-:W-:-:S04]  /*0a50*/  IMAD R7, R12, 0x4, R2 ;  /* 0x000000040c077824 */ /* 0x000fc800078e0202 */
[----:B------:R-:W-:Y:S04]  /*0a60*/  STS [R3], R6 ;  /* 0x0000000603007388 */ /* 0x000fe80000000800 */
[----:B------:R-:W-:Y:S04]  /*0a70*/  LDS R7, [R7] ;  /* 0x0000000007077984 */ /* 0x000fe80000000800 */
[----:B------:R-:W0:Y:S02]  /*0a80*/  LDS R10, [R2] ;  /* 0x00000000020a7984 */ /* 0x000e240000000800 */
[----:B0-----:R-:W-:Y:S01]  /*0a90*/  FADD R11, R7, R10 ;  /* 0x0000000a070b7221 */ /* 0x001fe20000000000 */
[----:B------:R-:W-:-:S04]  /*0aa0*/  LEA R10, R12, R5, 0x2 ;  /* 0x000000050c0a7211 */ /* 0x000fc800078e10ff */
[----:B------:R-:W-:Y:S04]  /*0ab0*/  STS [R2], R11 ;  /* 0x0000000b02007388 */ /* 0x000fe80000000800 */
[----:B------:R-:W-:Y:S04]  /*0ac0*/  LDS R10, [R10] ;  /* 0x000000000a0a7984 */ /* 0x000fe80000000800 */
[----:B------:R-:W0:Y:S02]  /*0ad0*/  LDS R13, [R5] ;  /* 0x00000000050d7984 */ /* 0x000e240000000800 */
[----:B0-----:R-:W-:-:S05]  /*0ae0*/  FADD R4, R10, R13 ;  /* 0x0000000d0a047221 */ /* 0x001fca0000000000 */
[----:B------:R0:W-:Y:S02]  /*0af0*/  STS [R5], R4 ;  /* 0x0000000405007388 */ /* 0x0001e40000000800 */
.L_x_3:
[----:B------:R-:W-:Y:S05]  /*0b00*/  BSYNC.RECONVERGENT B0 ;  /* 0x0000000000007941 */ /* 0x000fea0003800200 */
.L_x_2:
[----:B------:R-:W-:Y:S01]  /*0b10*/  BAR.SYNC.DEFER_BLOCKING 0x0 ;  /* 0x0000000000007b1d */ /* 0x000fe20000010000 */
[----:B------:R-:W-:Y:S02]  /*0b20*/  ISETP.GT.U32.AND P0, PT, R8, 0x3, PT ;  /* 0x000000030800780c */ /* 0x000fe40003f04070 */
[----:B------:R-:W-:-:S11]  /*0b30*/  MOV R8, R12 ;  /* 0x0000000c00087202 */ /* 0x000fd60000000f00 */
[----:B------:R-:W-:Y:S05]  /*0b40*/  @P0 BRA `(.L_x_4) ;  /* 0xfffffffc00a00947 */ /* 0x000fea000383ffff */
.L_x_1:
[----:B------:R-:W-:-:S13]  /*0b50*/  ISETP.NE.AND P0, PT, R9, RZ, PT ;  /* 0x000000ff0900720c */ /* 0x000fda0003f05270 */
[----:B------:R-:W-:Y:S05]  /*0b60*/  @P0 EXIT ;  /* 0x000000000000094d */ /* 0x000fea0003800000 */
[----:B------:R-:W1:Y:S01]  /*0b70*/  S2UR UR5, SR_CgaCtaId ;  /* 0x00000000000579c3 */ /* 0x000e620000008800 */
[----:B------:R-:W-:-:S07]  /*0b80*/  UMOV UR4, 0x400 ;  /* 0x0000040000047882 */ /* 0x000fce0000000000 */
[----:B0-----:R-:W0:Y:S08]  /*0b90*/  LDC.64 R2, c[0x0][0x388] ;  /* 0x0000e200ff027b82 */ /* 0x001e300000000a00 */
[----:B------:R-:W2:Y:S01]  /*0ba0*/  LDC.64 R4, c[0x0][0x390] ;  /* 0x0000e400ff047b82 */ /* 0x000ea20000000a00 */
[----:B-1----:R-:W-:-:S07]  /*0bb0*/  ULEA UR4, UR5, UR4, 0x18 ;  /* 0x0000000405047291 */ /* 0x002fce000f8ec0ff */
[----:B------:R-:W1:Y:S01]  /*0bc0*/  LDC.64 R6, c[0x0][0x398] ;  /* 0x0000e600ff067b82 */ /* 0x000e620000000a00 */
[C---:B0-----:R-:W-:Y:S01]  /*0bd0*/  IMAD.WIDE.U32 R2, R0.reuse, 0x4, R2 ;  /* 0x0000000400027825 */ /* 0x041fe200078e0002 */
[----:B------:R-:W0:Y:S04]  /*0be0*/  LDS R9, [UR4] ;  /* 0x00000004ff097984 */ /* 0x000e280008000800 */
[----:B------:R-:W3:Y:S01]  /*0bf0*/  LDS R11, [UR4+0x400] ;  /* 0x00040004ff0b7984 */ /* 0x000ee20008000800 */
[----:B--2---:R-:W-:-:S03]  /*0c00*/  IMAD.WIDE.U32 R4, R0, 0x4, R4 ;  /* 0x0000000400047825 */ /* 0x004fc600078e0004 */
[----:B------:R-:W2:Y:S01]  /*0c10*/  LDS R13, [UR4+0x800] ;  /* 0x00080004ff0d7984 */ /* 0x000ea20008000800 */
[----:B-1----:R-:W-:-:S03]  /*0c20*/  IMAD.WIDE.U32 R6, R0, 0x4, R6 ;  /* 0x0000000400067825 */ /* 0x002fc600078e0006 */
[----:B0-----:R-:W-:Y:S04]  /*0c30*/  STG.E desc[UR8][R2.64], R9 ;  /* 0x0000000902007986 */ /* 0x001fe8000c101908 */
[----:B---3--:R-:W-:Y:S04]  /*0c40*/  STG.E desc[UR8][R4.64], R11 ;  /* 0x0000000b04007986 */ /* 0x008fe8000c101908 */
[----:B--2---:R-:W-:Y:S01]  /*0c50*/  STG.E desc[UR8][R6.64], R13 ;  /* 0x0000000d06007986 */ /* 0x004fe2000c101908 */
[----:B------:R-:W-:Y:S05]  /*0c60*/  EXIT ;  /* 0x000000000000794d */ /* 0x000fea0003800000 */
.L_x_5:
[----:B------:R-:W-:-:S00]  /*0c70*/  BRA `(.L_x_5) ;  /* 0xfffffffc00fc7947 */ /* 0x000fc0000383ffff */
[----:B------:R-:W-:-:S00]  /*0c80*/  NOP ;  /* 0x0000000000007918 */ /* 0x000fc00000000000 */
[----:B------:R-:W-:-:S00]  /*0c90*/  NOP ;  /* 0x0000000000007918 */ /* 0x000fc00000000000 */
[----:B------:R-:W-:-:S00]  /*0ca0*/  NOP ;  /* 0x0000000000007918 */ /* 0x000fc00000000000 */
[----:B------:R-:W-:-:S00]  /*0cb0*/  NOP ;  /* 0x0000000000007918 */ /* 0x000fc00000000000 */
[----:B------:R-:W-:-:S00]  /*0cc0*/  NOP ;  /* 0x0000000000007918 */ /* 0x000fc00000000000 */
[----:B------:R-:W-:-:S00]  /*0cd0*/  NOP ;  /* 0x0000000000007918 */ /* 0x000fc00000000000 */
[----:B------:R-:W-:-:S00]  /*0ce0*/  NOP ;  /* 0x0000000000007918 */ /* 0x000fc00000000000 */
[----:B------:R-:W-:-:S00]  /*0cf0*/  NOP ;  /* 0x0000000000007918 */ /* 0x000fc00000000000 */
.L_x_30:


//--------------------- .text._Z9MakeEdgesPfffi   --------------------------
	.section	.text._Z9MakeEdgesPfffi,"ax",@progbits
	.align	128
        .global         _Z9MakeEdgesPfffi
        .type           _Z9MakeEdgesPfffi,@function
        .size           _Z9MakeEdgesPfffi,(.L_x_29 - _Z9MakeEdgesPfffi)
        .other          _Z9MakeEdgesPfffi,@"STO_CUDA_ENTRY STV_DEFAULT"
_Z9MakeEdgesPfffi:
.text._Z9MakeEdgesPfffi:
[----:B------:R-:W-:Y:S01]  /*0000*/  LDC R1, c[0x0][0x37c] ;  /* 0x0000df00ff017b82 */ /* 0x000fe20000000800 */
[----:B------:R-:W0:Y:S07]  /*0010*/  S2R R2, SR_TID.X ;  /* 0x0000000000027919 */ /* 0x000e2e0000002100 */
[----:B------:R-:W0:Y:S01]  /*0020*/  S2UR UR4, SR_CTAID.X ;  /* 0x00000000000479c3 */ /* 0x000e220000002500 */
[----:B------:R-:W1:Y:S07]  /*0030*/  LDCU UR5, c[0x0][0x390] ;  /* 0x00007200ff0577ac */ /* 0x000e6e0008000800 */
[----:B------:R-:W0:Y:S02]  /*0040*/  LDC R3, c[0x0][0x360] ;  /* 0x0000d800ff037b82 */ /* 0x000e240000000800 */
[----:B0-----:R-:W-:-:S05]  /*0050*/  IMAD R2, R3, UR4, R2 ;  /* 0x0000000403027c24 */ /* 0x001fca000f8e0202 */
[----:B-1----:R-:W-:-:S13]  /*0060*/  ISETP.GT.AND P0, PT, R2, UR5, PT ;  /* 0x0000000502007c0c */ /* 0x002fda000bf04270 */
[----:B------:R-:W-:Y:S05]  /*0070*/  @P0 EXIT ;  /* 0x000000000000094d */ /* 0x000fea0003800000 */
[----:B------:R-:W0:Y:S01]  /*0080*/  LDC.64 R6, c[0x0][0x388] ;  /* 0x0000e200ff067b82 */ /* 0x000e220000000a00 */
[----:B------:R-:W-:Y:S01]  /*0090*/  I2FP.F32.S32 R5, UR5 ;  /* 0x0000000500057c45 */ /* 0x000fe20008201400 */
[----:B------:R-:W1:Y:S01]  /*00a0*/  LDCU.64 UR4, c[0x0][0x358] ;  /* 0x00006b00ff0477ac */ /* 0x000e620008000a00 */
[----:B------:R-:W-:Y:S01]  /*00b0*/  I2FP.F32.S32 R3, R2 ;  /* 0x0000000200037245 */ /* 0x000fe20000201400 */
[----:B------:R-:W-:Y:S01]  /*00c0*/  BSSY.RECONVERGENT B0, `(.L_x_6) ;  /* 0x000000e000007945 */ /* 0x000fe20003800200 */
[----:B------:R-:W2:Y:S01]  /*00d0*/  MUFU.RCP R4, R5 ;  /* 0x0000000500047308 */ /* 0x000ea20000001000 */
[----:B0-----:R-:W-:Y:S01]  /*00e0*/  FADD R0, R7, -R6 ;  /* 0x8000000607007221 */ /* 0x001fe20000000000 */
[----:B--2---:R-:W-:-:S03]  /*00f0*/  FFMA R7, -R5, R4, 1 ;  /* 0x3f80000005077423 */ /* 0x004fc60000000104 */
[----:B------:R-:W-:Y:S01]  /*0100*/  FMUL R0, R0, R3 ;  /* 0x0000000300007220 */ /* 0x000fe20000400000 */
[----:B------:R-:W-:-:S03]  /*0110*/  FFMA R7, R4, R7, R4 ;  /* 0x0000000704077223 */ /* 0x000fc60000000004 */
[----:B------:R-:W0:Y:S01]  /*0120*/  FCHK P0, R0, R5 ;  /* 0x0000000500007302 */ /* 0x000e220000000000 */
[----:B------:R-:W-:-:S04]  /*0130*/  FFMA R4, R0, R7, RZ ;  /* 0x0000000700047223 */ /* 0x000fc800000000ff */
[----:B------:R-:W-:-:S04]  /*0140*/  FFMA R3, -R5, R4, R0 ;  /* 0x0000000405037223 */ /* 0x000fc80000000100 */
[----:B------:R-:W-:Y:S01]  /*0150*/  FFMA R7, R7, R3, R4 ;  /* 0x0000000307077223 */ /* 0x000fe20000000004 */
[----:B01----:R-:W-:Y:S06]  /*0160*/  @!P0 BRA `(.L_x_7) ;  /* 0x00000000000c8947 */ /* 0x003fec0003800000 */
[----:B------:R-:W-:-:S07]  /*0170*/  MOV R4, 0x190 ;  /* 0x0000019000047802 */ /* 0x000fce0000000f00 */
[----:B------:R-:W-:Y:S05]  /*0180*/  CALL.REL.NOINC `($__internal_0_$__cuda_sm3x_div_rn_noftz_f32_slowpath) ;  /* 0x0000000000207944 */ /* 0x000fea0003c00000 */
[----:B------:R-:W-:-:S07]  /*0190*/  IMAD.MOV.U32 R7, RZ, RZ, R0 ;  /* 0x000000ffff077224 */ /* 0x000fce00078e0000 */
.L_x_7:
[----:B------:R-:W-:Y:S05]  /*01a0*/  BSYNC.RECONVERGENT B0 ;  /* 0x0000000000007941 */ /* 0x000fea0003800200 */
.L_x_6:
[----:B------:R-:W0:Y:S01]  /*01b0*/  LDC.64 R4, c[0x0][0x380] ;  /* 0x0000e000ff047b82 */ /* 0x000e220000000a00 */
[----:B------:R-:W1:Y:S02]  /*01c0*/  LDCU UR6, c[0x0][0x388] ;  /* 0x00007100ff0677ac */ /* 0x000e640008000800 */
[----:B-1----:R-:W-:Y:S01]  /*01d0*/  FADD R7, R7, UR6 ;  /* 0x0000000607077e21 */ /* 0x002fe20008000000 */
[----:B0-----:R-:W-:-:S05]  /*01e0*/  IMAD.WIDE R2, R2, 0x4, R4 ;  /* 0x0000000402027825 */ /* 0x001fca00078e0204 */
[----:B------:R-:W-:Y:S01]  /*01f0*/  STG.E desc[UR4][R2.64], R7 ;  /* 0x0000000702007986 */ /* 0x000fe2000c101904 */
[----:B------:R-:W-:Y:S05]  /*0200*/  EXIT ;  /* 0x000000000000794d */ /* 0x000fea0003800000 */
        .weak           $__internal_0_$__cuda_sm3x_div_rn_noftz_f32_slowpath
        .type           $__internal_0_$__cuda_sm3x_div_rn_noftz_f32_slowpath,@function
        .size           $__internal_0_$__cuda_sm3x_div_rn_noftz_f32_slowpath,(.L_x_29 - $__internal_0_$__cuda_sm3x_div_rn_noftz_f32_slowpath)
$__internal_0_$__cuda_sm3x_div_rn_noftz_f32_slowpath:
[----:B------:R-:W-:Y:S01]  /*0210*/  SHF.R.U32.HI R6, RZ, 0x17, R5 ;  /* 0x00000017ff067819 */ /* 0x000fe20000011605 */
[----:B------:R-:W-:Y:S01]  /*0220*/  BSSY.RECONVERGENT B1, `(.L_x_8) ;  /* 0x0000064000017945 */ /* 0x000fe20003800200 */
[--C-:B------:R-:W-:Y:S01]  /*0230*/  SHF.R.U32.HI R3, RZ, 0x17, R0.reuse ;  /* 0x00000017ff037819 */ /* 0x100fe20000011600 */
[----:B------:R-:W-:Y:S01]  /*0240*/  IMAD.MOV.U32 R8, RZ, RZ, R0 ;  /* 0x000000ffff087224 */ /* 0x000fe200078e0000 */
[----:B------:R-:W-:Y:S02]  /*0250*/  LOP3.LUT R7, R6, 0xff, RZ, 0xc0, !PT ;  /* 0x000000ff06077812 */ /* 0x000fe400078ec0ff */
[----:B------:R-:W-:-:S03]  /*0260*/  LOP3.LUT R6, R3, 0xff, RZ, 0xc0, !PT ;  /* 0x000000ff03067812 */ /* 0x000fc600078ec0ff */
[----:B------:R-:W-:Y:S02]  /*0270*/  VIADD R11, R7, 0xffffffff ;  /* 0xffffffff070b7836 */ /* 0x000fe40000000000 */
[----:B------:R-:W-:-:S03]  /*0280*/  VIADD R10, R6, 0xffffffff ;  /* 0xffffffff060a7836 */ /* 0x000fc60000000000 */
[----:B------:R-:W-:-:S04]  /*0290*/  ISETP.GT.U32.AND P0, PT, R11, 0xfd, PT ;  /* 0x000000fd0b00780c */ /* 0x000fc80003f04070 */
[----:B------:R-:W-:-:S13]  /*02a0*/  ISETP.GT.U32.OR P0, PT, R10, 0xfd, P0 ;  /* 0x000000fd0a00780c */ /* 0x000fda0000704470 */
[----:B------:R-:W-:Y:S01]  /*02b0*/  @!P0 IMAD.MOV.U32 R9, RZ, RZ, RZ ;  /* 0x000000ffff098224 */ /* 0x000fe200078e00ff */
[----:B------:R-:W-:Y:S06]  /*02c0*/  @!P0 BRA `(.L_x_9) ;  /* 0x0000000000608947 */ /* 0x000fec0003800000 */
[----:B------:R-:W-:Y:S01]  /*02d0*/  FSETP.GTU.FTZ.AND P0, PT, |R0|, +INF , PT ;  /* 0x7f8000000000780b */ /* 0x000fe20003f1c200 */
[----:B------:R-:W-:Y:S01]  /*02e0*/  IMAD.MOV.U32 R3, RZ, RZ, R5 ;  /* 0x000000ffff037224 */ /* 0x000fe200078e0005 */
[----:B------:R-:W-:-:S04]  /*02f0*/  FSETP.GTU.FTZ.AND P1, PT, |R5|, +INF , PT ;  /* 0x7f8000000500780b */ /* 0x000fc80003f3c200 */
[----:B------:R-:W-:-:S13]  /*0300*/  PLOP3.LUT P0, PT, P0, P1, PT, 0xf8, 0x8f ;  /* 0x00000000008f781c */ /* 0x000fda0000703f70 */
[----:B------:R-:W-:Y:S05]  /*0310*/  @P0 BRA `(.L_x_10) ;  /* 0x00000004004c0947 */ /* 0x000fea0003800000 */
[----:B------:R-:W-:-:S13]  /*0320*/  LOP3.LUT P0, RZ, R5, 0x7fffffff, R8, 0xc8, !PT ;  /* 0x7fffffff05ff7812 */ /* 0x000fda000780c808 */
[----:B------:R-:W-:Y:S05]  /*0330*/  @!P0 BRA `(.L_x_11) ;  /* 0x00000004003c8947 */ /* 0x000fea0003800000 */
[C---:B------:R-:W-:Y:S02]  /*0340*/  FSETP.NEU.FTZ.AND P2, PT, |R0|.reuse, +INF , PT ;  /* 0x7f8000000000780b */ /* 0x040fe40003f5d200 */
[----:B------:R-:W-:Y:S02]  /*0350*/  FSETP.NEU.FTZ.AND P1, PT, |R3|, +INF , PT ;  /* 0x7f8000000300780b */ /* 0x000fe40003f3d200 */
[----:B------:R-:W-:-:S11]  /*0360*/  FSETP.NEU.FTZ.AND P0, PT, |R0|, +INF , PT ;  /* 0x7f8000000000780b */ /* 0x000fd60003f1d200 */
[----:B------:R-:W-:Y:S05]  /*0370*/  @!P1 BRA !P2, `(.L_x_11) ;  /* 0x00000004002c9947 */ /* 0x000fea0005000000 */
[----:B------:R-:W-:-:S04]  /*0380*/  LOP3.LUT P2, RZ, R8, 0x7fffffff, RZ, 0xc0, !PT ;  /* 0x7fffffff08ff7812 */ /* 0x000fc8000784c0ff */
[----:B------:R-:W-:-:S13]  /*0390*/  PLOP3.LUT P1, PT, P1, P2, PT, 0x2f, 0xf2 ;  /* 0x0000000000f2781c */ /* 0x000fda0000f24577 */
[----:B------:R-:W-:Y:S05]  /*03a0*/  @P1 BRA `(.L_x_12) ;  /* 0x0000000400181947 */ /* 0x000fea0003800000 */
[----:B------:R-:W-:-:S04]  /*03b0*/  LOP3.LUT P1, RZ, R5, 0x7fffffff, RZ, 0xc0, !PT ;  /* 0x7fffffff05ff7812 */ /* 0x000fc8000782c0ff */
[----:B------:R-:W-:-:S13]  /*03c0*/  PLOP3.LUT P0, PT, P0, P1, PT, 0x2f, 0xf2 ;  /* 0x0000000000f2781c */ /* 0x000fda0000702577 */
[----:B------:R-:W-:Y:S05]  /*03d0*/  @P0 BRA `(.L_x_13) ;  /* 0x0000000400000947 */ /* 0x000fea0003800000 */
[----:B------:R-:W-:Y:S02]  /*03e0*/  ISETP.GE.AND P0, PT, R10, RZ, PT ;  /* 0x000000ff0a00720c */ /* 0x000fe40003f06270 */
[----:B------:R-:W-:-:S11]  /*03f0*/  ISETP.GE.AND P1, PT, R11, RZ, PT ;  /* 0x000000ff0b00720c */ /* 0x000fd60003f26270 */
[----:B------:R-:W-:Y:S02]  /*0400*/  @P0 IMAD.MOV.U32 R9, RZ, RZ, RZ ;  /* 0x000000ffff090224 */ /* 0x000fe400078e00ff */
[----:B------:R-:W-:Y:S01]  /*0410*/  @!P0 FFMA R8, R0, 1.84467440737095516160e+19, RZ ;  /* 0x5f80000000088823 */ /* 0x000fe200000000ff */
[----:B------:R-:W-:Y:S02]  /*0420*/  @!P0 IMAD.MOV.U32 R9, RZ, RZ, -0x40 ;  /* 0xffffffc0ff098424 */ /* 0x000fe400078e00ff */
[----:B------:R-:W-:Y:S02]  /*0430*/  @!P1 FFMA R5, R3, 1.84467440737095516160e+19, RZ ;  /* 0x5f80000003059823 */ /* 0x000fe400000000ff */
[----:B------:R-:W-:-:S07]  /*0440*/  @!P1 VIADD R9, R9, 0x40 ;  /* 0x0000004009099836 */ /* 0x000fce0000000000 */
.L_x_9:
[----:B------:R-:W-:Y:S01]  /*0450*/  LEA R0, R7, 0xc0800000, 0x17 ;  /* 0xc080000007007811 */ /* 0x000fe200078eb8ff */
[----:B------:R-:W-:Y:S01]  /*0460*/  VIADD R6, R6, 0xffffff81 ;  /* 0xffffff8106067836 */ /* 0x000fe20000000000 */
[----:B------:R-:W-:Y:S03]  /*0470*/  BSSY.RECONVERGENT B2, `(.L_x_14) ;  /* 0x0000035000027945 */ /* 0x000fe60003800200 */
[----:B------:R-:W-:Y:S02]  /*0480*/  IMAD.IADD R5, R5, 0x1, -R0 ;  /* 0x0000000105057824 */ /* 0x000fe400078e0a00 */
[C---:B------:R-:W-:Y:S01]  /*0490*/  IMAD R0, R6.reuse, -0x800000, R8 ;  /* 0xff80000006007824 */ /* 0x040fe200078e0208 */
[----:B------:R-:W-:Y:S01]  /*04a0*/  IADD3 R6, PT, PT, R6, 0x7f, -R7 ;  /* 0x0000007f06067810 */ /* 0x000fe20007ffe807 */
[----:B------:R-:W0:Y:S01]  /*04b0*/  MUFU.RCP R3, R5 ;  /* 0x0000000500037308 */ /* 0x000e220000001000 */
[----:B------:R-:W-:-:S03]  /*04c0*/  FADD.FTZ R11, -R5, -RZ ;  /* 0x800000ff050b7221 */ /* 0x000fc60000010100 */
[----:B------:R-:W-:Y:S02]  /*04d0*/  IMAD.IADD R6, R6, 0x1, R9 ;  /* 0x0000000106067824 */ /* 0x000fe400078e0209 */
[----:B0-----:R-:W-:-:S04]  /*04e0*/  FFMA R10, R3, R11, 1 ;  /* 0x3f800000030a7423 */ /* 0x001fc8000000000b */
[----:B------:R-:W-:-:S04]  /*04f0*/  FFMA R10, R3, R10, R3 ;  /* 0x0000000a030a7223 */ /* 0x000fc80000000003 */
[----:B------:R-:W-:-:S04]  /*0500*/  FFMA R3, R0, R10, RZ ;  /* 0x0000000a00037223 */ /* 0x000fc800000000ff */
[----:B------:R-:W-:-:S04]  /*0510*/  FFMA R8, R11, R3, R0 ;  /* 0x000000030b087223 */ /* 0x000fc80000000000 */
[----:B------:R-:W-:-:S04]  /*0520*/  FFMA R13, R10, R8, R3 ;  /* 0x000000080a0d7223 */ /* 0x000fc80000000003 */
[----:B------:R-:W-:-:S04]  /*0530*/  FFMA R8, R11, R13, R0 ;  /* 0x0000000d0b087223 */ /* 0x000fc80000000000 */
[----:B------:R-:W-:-:S05]  /*0540*/  FFMA R0, R10, R8, R13 ;  /* 0x000000080a007223 */ /* 0x000fca000000000d */
[----:B------:R-:W-:-:S04]  /*0550*/  SHF.R.U32.HI R3, RZ, 0x17, R0 ;  /* 0x00000017ff037819 */ /* 0x000fc80000011600 */
[----:B------:R-:W-:-:S05]  /*0560*/  LOP3.LUT R3, R3, 0xff, RZ, 0xc0, !PT ;  /* 0x000000ff03037812 */ /* 0x000fca00078ec0ff */
[----:B------:R-:W-:-:S04]  /*0570*/  IMAD.IADD R7, R3, 0x1, R6 ;  /* 0x0000000103077824 */ /* 0x000fc800078e0206 */
[----:B------:R-:W-:-:S05]  /*0580*/  VIADD R3, R7, 0xffffffff ;  /* 0xffffffff07037836 */ /* 0x000fca0000000000 */
[----:B------:R-:W-:-:S13]  /*0590*/  ISETP.GE.U32.AND P0, PT, R3, 0xfe, PT ;  /* 0x000000fe0300780c */ /* 0x000fda0003f06070 */
[----:B------:R-:W-:Y:S05]  /*05a0*/  @!P0 BRA `(.L_x_15) ;  /* 0x0000000000808947 */ /* 0x000fea0003800000 */
[----:B------:R-:W-:-:S13]  /*05b0*/  ISETP.GT.AND P0, PT, R7, 0xfe, PT ;  /* 0x000000fe0700780c */ /* 0x000fda0003f04270 */
[----:B------:R-:W-:Y:S05]  /*05c0*/  @P0 BRA `(.L_x_16) ;  /* 0x00000000006c0947 */ /* 0x000fea0003800000 */
[----:B------:R-:W-:-:S13]  /*05d0*/  ISETP.GE.AND P0, PT, R7, 0x1, PT ;  /* 0x000000010700780c */ /* 0x000fda0003f06270 */
[----:B------:R-:W-:Y:S05]  /*05e0*/  @P0 BRA `(.L_x_17) ;  /* 0x0000000000740947 */ /* 0x000fea0003800000 */
[----:B------:R-:W-:Y:S02]  /*05f0*/  ISETP.GE.AND P0, PT, R7, -0x18, PT ;  /* 0xffffffe80700780c */ /* 0x000fe40003f06270 */
[----:B------:R-:W-:-:S11]  /*0600*/  LOP3.LUT R0, R0, 0x80000000, RZ, 0xc0, !PT ;  /* 0x8000000000007812 */ /* 0x000fd600078ec0ff */
[----:B------:R-:W-:Y:S05]  /*0610*/  @!P0 BRA `(.L_x_17) ;  /* 0x0000000000688947 */ /* 0x000fea0003800000 */
[CCC-:B------:R-:W-:Y:S01]  /*0620*/  FFMA.RZ R3, R10.reuse, R8.reuse, R13.reuse ;  /* 0x000000080a037223 */ /* 0x1c0fe2000000c00d */
[CCC-:B------:R-:W-:Y:S01]  /*0630*/  FFMA.RM R6, R10.reuse, R8.reuse, R13.reuse ;  /* 0x000000080a067223 */ /* 0x1c0fe2000000400d */
[C---:B------:R-:W-:Y:S02]  /*0640*/  ISETP.NE.AND P2, PT, R7.reuse, RZ, PT ;  /* 0x000000ff0700720c */ /* 0x040fe40003f45270 */
[----:B------:R-:W-:Y:S02]  /*0650*/  ISETP.NE.AND P1, PT, R7, RZ, PT ;  /* 0x000000ff0700720c */ /* 0x000fe40003f25270 */
[----:B------:R-:W-:Y:S01]  /*0660*/  LOP3.LUT R5, R3, 0x7fffff, RZ, 0xc0, !PT ;  /* 0x007fffff03057812 */ /* 0x000fe200078ec0ff */
[----:B------:R-:W-:Y:S01]  /*0670*/  FFMA.RP R3, R10, R8, R13 ;  /* 0x000000080a037223 */ /* 0x000fe2000000800d */
[----:B------:R-:W-:Y:S02]  /*0680*/  VIADD R8, R7, 0x20 ;  /* 0x0000002007087836 */ /* 0x000fe40000000000 */
[----:B------:R-:W-:Y:S01]  /*0690*/  LOP3.LUT R5, R5, 0x800000, RZ, 0xfc, !PT ;  /* 0x0080000005057812 */ /* 0x000fe200078efcff */
[----:B------:R-:W-:Y:S01]  /*06a0*/  IMAD.MOV R7, RZ, RZ, -R7 ;  /* 0x000000ffff077224 */ /* 0x000fe200078e0a07 */
[----:B------:R-:W-:-:S02]  /*06b0*/  FSETP.NEU.FTZ.AND P0, PT, R3, R6, PT ;  /* 0x000000060300720b */ /* 0x000fc40003f1d000 */
[----:B------:R-:W-:Y:S02]  /*06c0*/  SHF.L.U32 R8, R5, R8, RZ ;  /* 0x0000000805087219 */ /* 0x000fe400000006ff */
[----:B------:R-:W-:Y:S02]  /*06d0*/  SEL R6, R7, RZ, P2 ;  /* 0x000000ff07067207 */ /* 0x000fe40001000000 */
[----:B------:R-:W-:Y:S02]  /*06e0*/  ISETP.NE.AND P1, PT, R8, RZ, P1 ;  /* 0x000000ff0800720c */ /* 0x000fe40000f25270 */
[----:B------:R-:W-:Y:S02]  /*06f0*/  SHF.R.U32.HI R6, RZ, R6, R5 ;  /* 0x00000006ff067219 */ /* 0x000fe40000011605 */
[----:B------:R-:W-:Y:S02]  /*0700*/  PLOP3.LUT P0, PT, P0, P1, PT, 0xf8, 0x8f ;  /* 0x00000000008f781c */ /* 0x000fe40000703f70 */
[----:B------:R-:W-:-:S02]  /*0710*/  SHF.R.U32.HI R8, RZ, 0x1, R6 ;  /* 0x00000001ff087819 */ /* 0x000fc40000011606 */
[----:B------:R-:W-:-:S04]  /*0720*/  SEL R3, RZ, 0x1, !P0 ;  /* 0x00000001ff037807 */ /* 0x000fc80004000000 */
[----:B------:R-:W-:-:S04]  /*0730*/  LOP3.LUT R3, R3, 0x1, R8, 0xf8, !PT ;  /* 0x0000000103037812 */ /* 0x000fc800078ef808 */
[----:B------:R-:W-:-:S05]  /*0740*/  LOP3.LUT R3, R3, R6, RZ, 0xc0, !PT ;  /* 0x0000000603037212 */ /* 0x000fca00078ec0ff */
[----:B------:R-:W-:-:S05]  /*0750*/  IMAD.IADD R3, R8, 0x1, R3 ;  /* 0x0000000108037824 */ /* 0x000fca00078e0203 */
[----:B------:R-:W-:Y:S01]  /*0760*/  LOP3.LUT R0, R3, R0, RZ, 0xfc, !PT ;  /* 0x0000000003007212 */ /* 0x000fe200078efcff */
[----:B------:R-:W-:Y:S06]  /*0770*/  BRA `(.L_x_17) ;  /* 0x0000000000107947 */ /* 0x000fec0003800000 */
.L_x_16:
[----:B------:R-:W-:-:S04]  /*0780*/  LOP3.LUT R0, R0, 0x80000000, RZ, 0xc0, !PT ;  /* 0x8000000000007812 */ /* 0x000fc800078ec0ff */
[----:B------:R-:W-:Y:S01]  /*0790*/  LOP3.LUT R0, R0, 0x7f800000, RZ, 0xfc, !PT ;  /* 0x7f80000000007812 */ /* 0x000fe200078efcff */
[----:B------:R-:W-:Y:S06]  /*07a0*/  BRA `(.L_x_17) ;  /* 0x0000000000047947 */ /* 0x000fec0003800000 */
.L_x_15:
[----:B------:R-:W-:-:S07]  /*07b0*/  IMAD R0, R6, 0x800000, R0 ;  /* 0x0080000006007824 */ /* 0x000fce00078e0200 */
.L_x_17:
[----:B------:R-:W-:Y:S05]  /*07c0*/  BSYNC.RECONVERGENT B2 ;  /* 0x0000000000027941 */ /* 0x000fea0003800200 */
.L_x_14:
[----:B------:R-:W-:Y:S05]  /*07d0*/  BRA `(.L_x_18) ;  /* 0x0000000000207947 */ /* 0x000fea0003800000 */
.L_x_13:
[----:B------:R-:W-:-:S04]  /*07e0*/  LOP3.LUT R0, R5, 0x80000000, R8, 0x48, !PT ;  /* 0x8000000005007812 */ /* 0x000fc800078e4808 */
[----:B------:R-:W-:Y:S01]  /*07f0*/  LOP3.LUT R0, R0, 0x7f800000, RZ, 0xfc, !PT ;  /* 0x7f80000000007812 */ /* 0x000fe200078efcff */
[----:B------:R-:W-:Y:S06]  /*0800*/  BRA `(.L_x_18) ;  /* 0x0000000000147947 */ /* 0x000fec0003800000 */
.L_x_12:
[----:B------:R-:W-:Y:S01]  /*0810*/  LOP3.LUT R0, R5, 0x80000000, R8, 0x48, !PT ;  /* 0x8000000005007812 */ /* 0x000fe200078e4808 */
[----:B------:R-:W-:Y:S06]  /*0820*/  BRA `(.L_x_18) ;  /* 0x00000000000c7947 */ /* 0x000fec0003800000 */
.L_x_11:
[----:B------:R-:W0:Y:S01]  /*0830*/  MUFU.RSQ R0, -QNAN ;  /* 0xffc0000000007908 */ /* 0x000e220000001400 */
[----:B------:R-:W-:Y:S05]  /*0840*/  BRA `(.L_x_18) ;  /* 0x0000000000047947 */ /* 0x000fea0003800000 */
.L_x_10:
[----:B------:R-:W-:-:S07]  /*0850*/  FADD.FTZ R0, R0, R3 ;  /* 0x0000000300007221 */ /* 0x000fce0000010000 */
.L_x_18:
[----:B------:R-:W-:Y:S05]  /*0860*/  BSYNC.RECONVERGENT B1 ;  /* 0x0000000000017941 */ /* 0x000fea0003800200 */
.L_x_8:
[----:B------:R-:W-:-:S04]  /*0870*/  IMAD.MOV.U32 R5, RZ, RZ, 0x0 ;  /* 0x00000000ff057424 */ /* 0x000fc800078e00ff */
[----:B0-----:R-:W-:Y:S05]  /*0880*/  RET.REL.NODEC R4 `(_Z9MakeEdgesPfffi) ;  /* 0xfffffff404dc7950 */ /* 0x001fea0003c3ffff */
.L_x_19:
        /* <DEDUP_REMOVED lines=15> */
.L_x_29:


//--------------------- .text._Z12setup_randomP17curandStateXORWOW --------------------------
	.section	.text._Z12setup_randomP17curandStateXORWOW,"ax",@progbits
	.align	128
        .global         _Z12setup_randomP17curandStateXORWOW
        .type           _Z12setup_randomP17curandStateXORWOW,@function
        .size           _Z12setup_randomP17curandStateXORWOW,(.L_x_32 - _Z12setup_randomP17curandStateXORWOW)
        .other          _Z12setup_randomP17curandStateXORWOW,@"STO_CUDA_ENTRY STV_DEFAULT"
_Z12setup_randomP17curandStateXORWOW:
.text._Z12setup_randomP17curandStateXORWOW:
[----:B------:R-:W-:Y:S01]  /*0000*/  LDC R1, c[0x0][0x37c] ;  /* 0x0000df00ff017b82 */ /* 0x000fe20000000800 */
[----:B------:R-:W0:Y:S07]  /*0010*/  S2R R11, SR_TID.X ;  /* 0x00000000000b7919 */ /* 0x000e2e0000002100 */
[----:B------:R-:W1:Y:S01]  /*0020*/  LDC.64 R2, c[0x0][0x380] ;  /* 0x0000e000ff027b82 */ /* 0x000e620000000a00 */
[----:B------:R-:W2:Y:S01]  /*0030*/  LDCU.64 UR4, c[0x0][0x358] ;  /* 0x00006b00ff0477ac */ /* 0x000ea20008000a00 */
[----:B------:R-:W-:Y:S01]  /*0040*/  IMAD.MOV.U32 R4, RZ, RZ, 0x3198c20f ;  /* 0x3198c20fff047424 */ /* 0x000fe200078e00ff */
[----:B------:R-:W0:Y:S01]  /*0050*/  S2R R0, SR_CTAID.X ;  /* 0x0000000000007919 */ /* 0x000e220000002500 */
[----:B------:R-:W-:Y:S01]  /*0060*/  IMAD.MOV.U32 R5, RZ, RZ, 0x5efdb30c ;  /* 0x5efdb30cff057424 */ /* 0x000fe200078e00ff */
[----:B------:R-:W-:Y:S01]  /*0070*/  BSSY.RECONVERGENT B0, `(.L_x_20) ;  /* 0x00000e3000007945 */ /* 0x000fe20003800200 */
[----:B------:R-:W-:-:S02]  /*0080*/  IMAD.MOV.U32 R6, RZ, RZ, 0x423bb012 ;  /* 0x423bb012ff067424 */ /* 0x000fc400078e00ff */
[----:B------:R-:W-:Y:S02]  /*0090*/  IMAD.MOV.U32 R7, RZ, RZ, -0x75bd8fc ;  /* 0xf8a42704ff077424 */ /* 0x000fe400078e00ff */
[----:B------:R-:W-:Y:S02]  /*00a0*/  IMAD.MOV.U32 R8, RZ, RZ, -0x23270784 ;  /* 0xdcd8f87cff087424 */ /* 0x000fe400078e00ff */
[----:B------:R-:W-:Y:S02]  /*00b0*/  IMAD.MOV.U32 R9, RZ, RZ, 0x57fa2510 ;  /* 0x57fa2510ff097424 */ /* 0x000fe400078e00ff */
[----:B0-----:R-:W-:-:S04]  /*00c0*/  IMAD R11, R0, 0x100, R11 ;  /* 0x00000100000b7824 */ /* 0x001fc800078e020b */
[C---:B-1----:R-:W-:Y:S01]  /*00d0*/  IMAD.WIDE R2, R11.reuse, 0x30, R2 ;  /* 0x000000300b027825 */ /* 0x042fe200078e0202 */
[----:B------:R-:W-:-:S04]  /*00e0*/  ISETP.NE.AND P0, PT, R11, RZ, PT ;  /* 0x000000ff0b00720c */ /* 0x000fc80003f05270 */
[----:B--2---:R0:W-:Y:S04]  /*00f0*/  STG.E.64 desc[UR4][R2.64], R4 ;  /* 0x0000000402007986 */ /* 0x0041e8000c101b04 */
[----:B------:R0:W-:Y:S04]  /*0100*/  STG.E.64 desc[UR4][R2.64+0x8], R6 ;  /* 0x0000080602007986 */ /* 0x0001e8000c101b04 */
[----:B------:R0:W-:Y:S01]  /*0110*/  STG.E.64 desc[UR4][R2.64+0x10], R8 ;  /* 0x0000100802007986 */ /* 0x0001e2000c101b04 */
[----:B------:R-:W-:Y:S05]  /*0120*/  @!P0 BRA `(.L_x_21) ;  /* 0x0000000c005c8947 */ /* 0x000fea0003800000 */
[----:B------:R-:W-:Y:S01]  /*0130*/  SHF.R.S32.HI R10, RZ, 0x1f, R11 ;  /* 0x0000001fff0a7819 */ /* 0x000fe2000001140b */
[----:B------:R-:W-:-:S07]  /*0140*/  IMAD.MOV.U32 R12, RZ, RZ, RZ ;  /* 0x000000ffff0c7224 */ /* 0x000fce00078e00ff */
.L_x_27:
[----:B0-----:R-:W-:Y:S01]  /*0150*/  LOP3.LUT R2, R11, 0x3, RZ, 0xc0, !PT ;  /* 0x000000030b027812 */ /* 0x001fe200078ec0ff */
[----:B------:R-:W-:Y:S03]  /*0160*/  BSSY.RECONVERGENT B1, `(.L_x_22) ;  /* 0x00000cd000017945 */ /* 0x000fe60003800200 */
[----:B------:R-:W-:-:S04]  /*0170*/  ISETP.NE.U32.AND P0, PT, R2, RZ, PT ;  /* 0x000000ff0200720c */ /* 0x000fc80003f05070 */
[----:B------:R-:W-:-:S13]  /*0180*/  ISETP.NE.AND.EX P0, PT, RZ, RZ, PT, P0 ;  /* 0x000000ffff00720c */ /* 0x000fda0003f05300 */
[----:B------:R-:W-:Y:S05]  /*0190*/  @!P0 BRA `(.L_x_23) ;  /* 0x0000000c00248947 */ /* 0x000fea0003800000 */
[----:B------:R-:W0:Y:S01]  /*01a0*/  LDC.64 R4, c[0x4][RZ] ;  /* 0x01000000ff047b82 */ /* 0x000e220000000a00 */
[----:B------:R-:W-:Y:S02]  /*01b0*/  IMAD.MOV.U32 R13, RZ, RZ, RZ ;  /* 0x000000ffff0d7224 */ /* 0x000fe400078e00ff */
[----:B0-----:R-:W-:-:S07]  /*01c0*/  IMAD.WIDE.U32 R4, R12, 0xc80, R4 ;  /* 0x00000c800c047825 */ /* 0x001fce00078e0004 */
.L_x_26:
[----:B0-----:R-:W-:Y:S01]  /*01d0*/  IMAD.MOV.U32 R14, RZ, RZ, RZ ;  /* 0x000000ffff0e7224 */ /* 0x001fe200078e00ff */
[----:B------:R-:W-:Y:S01]  /*01e0*/  CS2R R6, SRZ ;  /* 0x0000000000067805 */ /* 0x000fe2000001ff00 */
[----:B------:R-:W-:Y:S01]  /*01f0*/  IMAD.MOV.U32 R16, RZ, RZ, RZ ;  /* 0x000000ffff107224 */ /* 0x000fe200078e00ff */
[----:B------:R-:W-:-:S07]  /*0200*/  CS2R R2, SRZ ;  /* 0x0000000000027805 */ /* 0x000fce000001ff00 */
.L_x_25:
[----:B------:R-:W0:Y:S01]  /*0210*/  S2R R15, SR_TID.X ;  /* 0x00000000000f7919 */ /* 0x000e220000002100 */
[----:B------:R-:W1:Y:S01]  /*0220*/  LDC.64 R8, c[0x0][0x380] ;  /* 0x0000e000ff087b82 */ /* 0x000e620000000a00 */
[----:B0-----:R-:W-:-:S04]  /*0230*/  IMAD R17, R0, 0x100, R15 ;  /* 0x0000010000117824 */ /* 0x001fc800078e020f */
[----:B-1----:R-:W-:-:S04]  /*0240*/  IMAD.WIDE R8, R17, 0x30, R8 ;  /* 0x0000003011087825 */ /* 0x002fc800078e0208 */
[----:B------:R-:W-:-:S05]  /*0250*/  IMAD.WIDE.U32 R8, R16, 0x4, R8 ;  /* 0x0000000410087825 */ /* 0x000fca00078e0008 */
[----:B------:R0:W5:Y:S01]  /*0260*/  LDG.E R17, desc[UR4][R8.64+0x4] ;  /* 0x0000040408117981 */ /* 0x000162000c1e1900 */
[----:B------:R-:W-:-:S07]  /*0270*/  IMAD.MOV.U32 R18, RZ, RZ, RZ ;  /* 0x000000ffff127224 */ /* 0x000fce00078e00ff */
.L_x_24:
[----:B-----5:R-:W-:Y:S01]  /*0280*/  SHF.R.U32.HI R22, RZ, R18, R17 ;  /* 0x00000012ff167219 */ /* 0x020fe20000011611 */
[----:B0-----:R-:W-:-:S03]  /*0290*/  IMAD.SHL.U32 R9, R16, 0x20, RZ ;  /* 0x0000002010097824 */ /* 0x001fc600078e00ff */
[----:B------:R-:W-:Y:S01]  /*02a0*/  LOP3.LUT R19, R22, 0x1, RZ, 0xc0, !PT ;  /* 0x0000000116137812 */ /* 0x000fe200078ec0ff */
[----:B------:R-:W-:-:S03]  /*02b0*/  IMAD.IADD R8, R9, 0x1, R18 ;  /* 0x0000000109087824 */ /* 0x000fc600078e0212 */
[----:B------:R-:W-:Y:S01]  /*02c0*/  ISETP.NE.U32.AND P0, PT, R19, 0x1, PT ;  /* 0x000000011300780c */ /* 0x000fe20003f05070 */
[----:B------:R-:W-:-:S03]  /*02d0*/  IMAD R9, R8, 0x5, RZ ;  /* 0x0000000508097824 */ /* 0x000fc600078e02ff */
[----:B------:R-:W-:Y:S01]  /*02e0*/  R2P PR, R22, 0x7e ;  /* 0x0000007e16007804 */ /* 0x000fe20000000000 */
[----:B------:R-:W-:-:S08]  /*02f0*/  IMAD.WIDE.U32 R8, R9, 0x4, R4 ;  /* 0x0000000409087825 */ /* 0x000fd000078e0004 */
[----:B------:R-:W2:Y:S04]  /*0300*/  @!P0 LDG.E R19, desc[UR4][R8.64] ;  /* 0x0000000408138981 */ /* 0x000ea8000c1e1900 */
[----:B------:R-:W3:Y:S04]  /*0310*/  @!P0 LDG.E R20, desc[UR4][R8.64+0x10] ;  /* 0x0000100408148981 */ /* 0x000ee8000c1e1900 */
[----:B------:R-:W4:Y:S04]  /*0320*/  @P1 LDG.E R21, desc[UR4][R8.64+0x14] ;  /* 0x0000140408151981 */ /* 0x000f28000c1e1900 */
[----:B------:R-:W4:Y:S04]  /*0330*/  @P2 LDG.E R23, desc[UR4][R8.64+0x28] ;  /* 0x0000280408172981 */ /* 0x000f28000c1e1900 */
[----:B------:R-:W4:Y:S04]  /*0340*/  @P1 LDG.E R24, desc[UR4][R8.64+0x24] ;  /* 0x0000240408181981 */ /* 0x000f28000c1e1900 */
[----:B------:R-:W4:Y:S04]  /*0350*/  @P2 LDG.E R26, desc[UR4][R8.64+0x38] ;  /* 0x00003804081a2981 */ /* 0x000f28000c1e1900 */
[----:B------:R-:W4:Y:S04]  /*0360*/  @P3 LDG.E R25, desc[UR4][R8.64+0x3c] ;  /* 0x00003c0408193981 */ /* 0x000f28000c1e1900 */
[----:B------:R-:W4:Y:S01]  /*0370*/  @P4 LDG.E R27, desc[UR4][R8.64+0x50] ;  /* 0x00005004081b4981 */ /* 0x000f22000c1e1900 */
[----:B--2---:R-:W-:-:S03]  /*0380*/  @!P0 LOP3.LUT R14, R14, R19, RZ, 0x3c, !PT ;  /* 0x000000130e0e8212 */ /* 0x004fc600078e3cff */
[----:B------:R-:W2:Y:S01]  /*0390*/  @!P0 LDG.E R19, desc[UR4][R8.64+0x4] ;  /* 0x0000040408138981 */ /* 0x000ea2000c1e1900 */
[----:B---3--:R-:W-:-:S03]  /*03a0*/  @!P0 LOP3.LUT R7, R7, R20, RZ, 0x3c, !PT ;  /* 0x0000001407078212 */ /* 0x008fc600078e3cff */
[----:B------:R-:W3:Y:S01]  /*03b0*/  @!P0 LDG.E R20, desc[UR4][R8.64+0x8] ;  /* 0x0000080408148981 */ /* 0x000ee2000c1e1900 */
[----:B----4-:R-:W-:-:S03]  /*03c0*/  @P1 LOP3.LUT R14, R14, R21, RZ, 0x3c, !PT ;  /* 0x000000150e0e1212 */ /* 0x010fc600078e3cff */
[----:B------:R-:W4:Y:S01]  /*03d0*/  @!P0 LDG.E R21, desc[UR4][R8.64+0xc] ;  /* 0x00000c0408158981 */ /* 0x000f22000c1e1900 */
[----:B------:R-:W-:-:S03]  /*03e0*/  @P2 LOP3.LUT R14, R14, R23, RZ, 0x3c, !PT ;  /* 0x000000170e0e2212 */ /* 0x000fc600078e3cff */
[----:B------:R-:W4:Y:S01]  /*03f0*/  @P1 LDG.E R23, desc[UR4][R8.64+0x18] ;  /* 0x0000180408171981 */ /* 0x000f22000c1e1900 */
[----:B------:R-:W-:-:S03]  /*0400*/  @P1 LOP3.LUT R7, R7, R24, RZ, 0x3c, !PT ;  /* 0x0000001807071212 */ /* 0x000fc600078e3cff */
[----:B------:R-:W4:Y:S01]  /*0410*/  @P2 LDG.E R24, desc[UR4][R8.64+0x30] ;  /* 0x0000300408182981 */ /* 0x000f22000c1e1900 */
[----:B--2---:R-:W-:-:S03]  /*0420*/  @!P0 LOP3.LUT R2, R2, R19, RZ, 0x3c, !PT ;  /* 0x0000001302028212 */ /* 0x004fc600078e3cff */
[----:B------:R-:W2:Y:S01]  /*0430*/  @P1 LDG.E R19, desc[UR4][R8.64+0x20] ;  /* 0x0000200408131981 */ /* 0x000ea2000c1e1900 */
[----:B---3--:R-:W-:-:S03]  /*0440*/  @!P0 LOP3.LUT R3, R3, R20, RZ, 0x3c, !PT ;  /* 0x0000001403038212 */ /* 0x008fc600078e3cff */
[----:B------:R-:W3:Y:S01]  /*0450*/  @P1 LDG.E R20, desc[UR4][R8.64+0x1c] ;  /* 0x00001c0408141981 */ /* 0x000ee2000c1e1900 */
[----:B----4-:R-:W-:-:S03]  /*0460*/  @!P0 LOP3.LUT R6, R6, R21, RZ, 0x3c, !PT ;  /* 0x0000001506068212 */ /* 0x010fc600078e3cff */
[----:B------:R-:W4:Y:S01]  /*0470*/  @P2 LDG.E R21, desc[UR4][R8.64+0x2c] ;  /* 0x00002c0408152981 */ /* 0x000f22000c1e1900 */
[----:B------:R-:W-:-:S03]  /*0480*/  @P1 LOP3.LUT R2, R2, R23, RZ, 0x3c, !PT ;  /* 0x0000001702021212 */ /* 0x000fc600078e3cff */
[----:B------:R-:W4:Y:S01]  /*0490*/  @P2 LDG.E R23, desc[UR4][R8.64+0x34] ;  /* 0x0000340408172981 */ /* 0x000f22000c1e1900 */
[----:B------:R-:W-:-:S03]  /*04a0*/  @P2 LOP3.LUT R7, R7, R26, RZ, 0x3c, !PT ;  /* 0x0000001a07072212 */ /* 0x000fc600078e3cff */
[----:B------:R-:W4:Y:S01]  /*04b0*/  @P3 LDG.E R26, desc[UR4][R8.64+0x4c] ;  /* 0x00004c04081a3981 */ /* 0x000f22000c1e1900 */
[----:B------:R-:W-:-:S03]  /*04c0*/  @P3 LOP3.LUT R14, R14, R25, RZ, 0x3c, !PT ;  /* 0x000000190e0e3212 */ /* 0x000fc600078e3cff */
[----:B------:R-:W4:Y:S01]  /*04d0*/  @P5 LDG.E R25, desc[UR4][R8.64+0x64] ;  /* 0x0000640408195981 */ /* 0x000f22000c1e1900 */
[----:B--2---:R-:W-:-:S03]  /*04e0*/  @P1 LOP3.LUT R6, R6, R19, RZ, 0x3c, !PT ;  /* 0x0000001306061212 */ /* 0x004fc600078e3cff */
[----:B------:R-:W2:Y:S01]  /*04f0*/  @P3 LDG.E R19, desc[UR4][R8.64+0x40] ;  /* 0x0000400408133981 */ /* 0x000ea2000c1e1900 */
[----:B---3--:R-:W-:-:S03]  /*0500*/  @P1 LOP3.LUT R3, R3, R20, RZ, 0x3c, !PT ;  /* 0x0000001403031212 */ /* 0x008fc600078e3cff */
[----:B------:R-:W3:Y:S01]  /*0510*/  @P3 LDG.E R20, desc[UR4][R8.64+0x44] ;  /* 0x0000440408143981 */ /* 0x000ee2000c1e1900 */
[----:B------:R-:W-:-:S03]  /*0520*/  @P2 LOP3.LUT R3, R3, R24, RZ, 0x3c, !PT ;  /* 0x0000001803032212 */ /* 0x000fc600078e3cff */
[----:B------:R-:W3:Y:S01]  /*0530*/  @P4 LDG.E R24, desc[UR4][R8.64+0x58] ;  /* 0x0000580408184981 */ /* 0x000ee2000c1e1900 */
[----:B----4-:R-:W-:Y:S02]  /*0540*/  @P2 LOP3.LUT R2, R2, R21, RZ, 0x3c, !PT ;  /* 0x0000001502022212 */ /* 0x010fe400078e3cff */
[----:B------:R-:W-:Y:S01]  /*0550*/  @P2 LOP3.LUT R6, R6, R23, RZ, 0x3c, !PT ;  /* 0x0000001706062212 */ /* 0x000fe200078e3cff */
[----:B------:R-:W4:Y:S04]  /*0560*/  @P3 LDG.E R21, desc[UR4][R8.64+0x48] ;  /* 0x0000480408153981 */ /* 0x000f28000c1e1900 */
[----:B------:R-:W4:Y:S01]  /*0570*/  @P4 LDG.E R23, desc[UR4][R8.64+0x54] ;  /* 0x0000540408174981 */ /* 0x000f22000c1e1900 */
[----:B------:R-:W-:Y:S02]  /*0580*/  @P4 LOP3.LUT R14, R14, R27, RZ, 0x3c, !PT ;  /* 0x0000001b0e0e4212 */ /* 0x000fe400078e3cff */
[----:B------:R-:W-:-:S02]  /*0590*/  @P3 LOP3.LUT R7, R7, R26, RZ, 0x3c, !PT ;  /* 0x0000001a07073212 */ /* 0x000fc400078e3cff */
        /* <DEDUP_REMOVED lines=9> */
[----:B----4-:R-:W-:-:S03]  /*0630*/  @P3 LOP3.LUT R6, R6, R21, RZ, 0x3c, !PT ;  /* 0x0000001506063212 */ /* 0x010fc600078e3cff */
[----:B------:R-:W4:Y:S01]  /*0640*/  @P5 LDG.E R21, desc[UR4][R8.64+0x68] ;  /* 0x0000680408155981 */ /* 0x000f22000c1e1900 */
[----:B------:R-:W-:-:S03]  /*0650*/  @P4 LOP3.LUT R2, R2, R23, RZ, 0x3c, !PT ;  /* 0x0000001702024212 */ /* 0x000fc600078e3cff */
[----:B------:R-:W4:Y:S01]  /*0660*/  @P5 LDG.E R23, desc[UR4][R8.64+0x70] ;  /* 0x0000700408175981 */ /* 0x000f22000c1e1900 */
[----:B------:R-:W-:Y:S02]  /*0670*/  LOP3.LUT P0, RZ, R22, 0x80, RZ, 0xc0, !PT ;  /* 0x0000008016ff7812 */ /* 0x000fe4000780c0ff */
[----:B------:R-:W-:Y:S02]  /*0680*/  @P4 LOP3.LUT R7, R7, R26, RZ, 0x3c, !PT ;  /* 0x0000001a07074212 */ /* 0x000fe400078e3cff */
[----:B------:R-:W-:Y:S02]  /*0690*/  @P6 LOP3.LUT R14, R14, R25, RZ, 0x3c, !PT ;  /* 0x000000190e0e6212 */ /* 0x000fe400078e3cff */
[----:B------:R-:W4:Y:S07]  /*06a0*/  @P6 LDG.E R25, desc[UR4][R8.64+0x7c] ;  /* 0x00007c0408196981 */ /* 0x000f2e000c1e1900 */
[----:B------:R-:W4:Y:S04]  /*06b0*/  @P0 LDG.E R27, desc[UR4][R8.64+0x8c] ;  /* 0x00008c04081b0981 */ /* 0x000f28000c1e1900 */
[----:B------:R-:W4:Y:S04]  /*06c0*/  @P0 LDG.E R26, desc[UR4][R8.64+0x94] ;  /* 0x00009404081a0981 */ /* 0x000f28000c1e1900 */
        /* <DEDUP_REMOVED lines=11> */
[----:B------:R-:W-:Y:S02]  /*0780*/  @P6 LOP3.LUT R2, R2, R25, RZ, 0x3c, !PT ;  /* 0x0000001902026212 */ /* 0x000fe400078e3cff */
[----:B------:R-:W-:Y:S02]  /*0790*/  @P0 LOP3.LUT R14, R14, R27, RZ, 0x3c, !PT ;  /* 0x0000001b0e0e0212 */ /* 0x000fe400078e3cff */
[----:B--2---:R-:W-:Y:S02]  /*07a0*/  @P6 LOP3.LUT R6, R6, R19, RZ, 0x3c, !PT ;  /* 0x0000001306066212 */ /* 0x004fe400078e3cff */
[----:B---3--:R-:W-:Y:S02]  /*07b0*/  @P6 LOP3.LUT R3, R3, R20, RZ, 0x3c, !PT ;  /* 0x0000001403036212 */ /* 0x008fe400078e3cff */
[----:B------:R-:W-:Y:S02]  /*07c0*/  @P6 LOP3.LUT R7, R7, R24, RZ, 0x3c, !PT ;  /* 0x0000001807076212 */ /* 0x000fe400078e3cff */
[----:B------:R-:W-:-:S02]  /*07d0*/  @P0 LOP3.LUT R3, R3, R26, RZ, 0x3c, !PT ;  /* 0x0000001a03030212 */ /* 0x000fc400078e3cff */
[----:B----4-:R-:W-:Y:S02]  /*07e0*/  @P0 LOP3.LUT R2, R2, R21, RZ, 0x3c, !PT ;  /* 0x0000001502020212 */ /* 0x010fe400078e3cff */
[----:B------:R-:W-:Y:S02]  /*07f0*/  @P0 LOP3.LUT R7, R7, R28, RZ, 0x3c, !PT ;  /* 0x0000001c07070212 */ /* 0x000fe400078e3cff */
[----:B------:R-:W-:Y:S02]  /*0800*/  @P0 LOP3.LUT R6, R6, R23, RZ, 0x3c, !PT ;  /* 0x0000001706060212 */ /* 0x000fe400078e3cff */
[----:B------:R-:W-:-:S13]  /*0810*/  R2P PR, R22.B1, 0x7f ;  /* 0x0000007f16007804 */ /* 0x000fda0000001000 */
[----:B------:R-:W2:Y:S04]  /*0820*/  @P0 LDG.E R19, desc[UR4][R8.64+0xa0] ;  /* 0x0000a00408130981 */ /* 0x000ea8000c1e1900 */
[----:B------:R-:W3:Y:S04]  /*0830*/  @P1 LDG.E R23, desc[UR4][R8.64+0xb4] ;  /* 0x0000b40408171981 */ /* 0x000ee8000c1e1900 */
[----:B------:R-:W4:Y:S04]  /*0840*/  @P0 LDG.E R21, desc[UR4][R8.64+0xa4] ;  /* 0x0000a40408150981 */ /* 0x000f28000c1e1900 */
[----:B------:R-:W4:Y:S04]  /*0850*/  @P2 LDG.E R25, desc[UR4][R8.64+0xc8] ;  /* 0x0000c80408192981 */ /* 0x000f28000c1e1900 */
[----:B------:R-:W4:Y:S04]  /*0860*/  @P3 LDG.E R27, desc[UR4][R8.64+0xdc] ;  /* 0x0000dc04081b3981 */ /* 0x000f28000c1e1900 */
[----:B------:R-:W4:Y:S04]  /*0870*/  @P0 LDG.E R20, desc[UR4][R8.64+0xa8] ;  /* 0x0000a80408140981 */ /* 0x000f28000c1e1900 */
[----:B------:R-:W4:Y:S04]  /*0880*/  @P0 LDG.E R24, desc[UR4][R8.64+0xb0] ;  /* 0x0000b00408180981 */ /* 0x000f28000c1e1900 */
[----:B------:R-:W4:Y:S04]  /*0890*/  @P4 LDG.E R29, desc[UR4][R8.64+0xf0] ;  /* 0x0000f004081d4981 */ /* 0x000f28000c1e1900 */
[----:B------:R-:W4:Y:S01]  /*08a0*/  @P1 LDG.E R26, desc[UR4][R8.64+0xc4] ;  /* 0x0000c404081a1981 */ /* 0x000f22000c1e1900 */
[----:B--2---:R-:W-:-:S03]  /*08b0*/  @P0 LOP3.LUT R14, R14, R19, RZ, 0x3c, !PT ;  /* 0x000000130e0e0212 */ /* 0x004fc600078e3cff */
[----:B------:R-:W2:Y:S01]  /*08c0*/  @P0 LDG.E R19, desc[UR4][R8.64+0xac] ;  /* 0x0000ac0408130981 */ /* 0x000ea2000c1e1900 */
[----:B---3--:R-:W-:-:S03]  /*08d0*/  @P1 LOP3.LUT R14, R14, R23, RZ, 0x3c, !PT ;  /* 0x000000170e0e1212 */ /* 0x008fc600078e3cff */
[----:B------:R-:W3:Y:S01]  /*08e0*/  @P1 LDG.E R23, desc[UR4][R8.64+0xc0] ;  /* 0x0000c00408171981 */ /* 0x000ee2000c1e1900 */
[----:B----4-:R-:W-:-:S03]  /*08f0*/  @P0 LOP3.LUT R2, R2, R21, RZ, 0x3c, !PT ;  /* 0x0000001502020212 */ /* 0x010fc600078e3cff */
[----:B------:R-:W4:Y:S01]  /*0900*/  @P1 LDG.E R21, desc[UR4][R8.64+0xb8] ;  /* 0x0000b80408151981 */ /* 0x000f22000c1e1900 */
[----:B------:R-:W-:-:S03]  /*0910*/  @P2 LOP3.LUT R14, R14, R25, RZ, 0x3c, !PT ;  /* 0x000000190e0e2212 */ /* 0x000fc600078e3cff */
[----:B------:R-:W4:Y:S01]  /*0920*/  @P5 LDG.E R25, desc[UR4][R8.64+0x104] ;  /* 0x0001040408195981 */ /* 0x000f22000c1e1900 */
[----:B------:R-:W-:-:S03]  /*0930*/  @P3 LOP3.LUT R14, R14, R27, RZ, 0x3c, !PT ;  /* 0x0000001b0e0e3212 */ /* 0x000fc600078e3cff */
[----:B------:R-:W4:Y:S01]  /*0940*/  @P6 LDG.E R27, desc[UR4][R8.64+0x118] ;  /* 0x00011804081b6981 */ /* 0x000f22000c1e1900 */
[----:B------:R-:W-:-:S03]  /*0950*/  @P0 LOP3.LUT R3, R3, R20, RZ, 0x3c, !PT ;  /* 0x0000001403030212 */ /* 0x000fc600078e3cff */
[----:B------:R-:W4:Y:S01]  /*0960*/  @P1 LDG.E R20, desc[UR4][R8.64+0xbc] ;  /* 0x0000bc0408141981 */ /* 0x000f22000c1e1900 */
[----:B------:R-:W-:-:S03]  /*0970*/  @P0 LOP3.LUT R7, R7, R24, RZ, 0x3c, !PT ;  /* 0x0000001807070212 */ /* 0x000fc600078e3cff */
[----:B------:R-:W4:Y:S01]  /*0980*/  @P2 LDG.E R24, desc[UR4][R8.64+0xd8] ;  /* 0x0000d80408182981 */ /* 0x000f22000c1e1900 */
[----:B------:R-:W-:Y:S02]  /*0990*/  @P4 LOP3.LUT R14, R14, R29, RZ, 0x3c, !PT ;  /* 0x0000001d0e0e4212 */ /* 0x000fe400078e3cff */
[----:B------:R-:W-:Y:S02]  /*09a0*/  @P1 LOP3.LUT R7, R7, R26, RZ, 0x3c, !PT ;  /* 0x0000001a07071212 */ /* 0x000fe400078e3cff */
[----:B------:R-:W4:Y:S01]  /*09b0*/  @P3 LDG.E R26, desc[UR4][R8.64+0xe4] ;  /* 0x0000e404081a3981 */ /* 0x000f22000c1e1900 */
[----:B--2---:R-:W-:Y:S02]  /*09c0*/  @P0 LOP3.LUT R6, R6, R19, RZ, 0x3c, !PT ;  /* 0x0000001306060212 */ /* 0x004fe400078e3cff */
[----:B------:R-:W-:Y:S01]  /*09d0*/  LOP3.LUT P0, RZ, R22, 0x8000, RZ, 0xc0, !PT ;  /* 0x0000800016ff7812 */ /* 0x000fe2000780c0ff */
[----:B------:R-:W2:Y:S01]  /*09e0*/  @P2 LDG.E R19, desc[UR4][R8.64+0xcc] ;  /* 0x0000cc0408132981 */ /* 0x000ea2000c1e1900 */
[----:B---3--:R-:W-:-:S03]  /*09f0*/  @P1 LOP3.LUT R6, R6, R23, RZ, 0x3c, !PT ;  /* 0x0000001706061212 */ /* 0x008fc600078e3cff */
[----:B------:R-:W3:Y:S01]  /*0a00*/  @P2 LDG.E R22, desc[UR4][R8.64+0xd0] ;  /* 0x0000d00408162981 */ /* 0x000ee2000c1e1900 */
[----:B----4-:R-:W-:-:S03]  /*0a10*/  @P1 LOP3.LUT R2, R2, R21, RZ, 0x3c, !PT ;  /* 0x0000001502021212 */ /* 0x010fc600078e3cff */
[----:B------:R-:W4:Y:S01]  /*0a20*/  @P2 LDG.E R21, desc[UR4][R8.64+0xd4] ;  /* 0x0000d40408152981 */ /* 0x000f22000c1e1900 */
[----:B------:R-:W-:-:S03]  /*0a30*/  @P5 LOP3.LUT R14, R14, R25, RZ, 0x3c, !PT ;  /* 0x000000190e0e5212 */ /* 0x000fc600078e3cff */
[----:B------:R-:W4:Y:S04]  /*0a40*/  @P3 LDG.E R23, desc[UR4][R8.64+0xe0] ;  /* 0x0000e00408173981 */ /* 0x000f28000c1e1900 */
[----:B------:R-:W4:Y:S01]  /*0a50*/  @P3 LDG.E R25, desc[UR4][R8.64+0xe8] ;  /* 0x0000e80408193981 */ /* 0x000f22000c1e1900 */
[----:B------:R-:W-:-:S03]  /*0a60*/  @P1 LOP3.LUT R3, R3, R20, RZ, 0x3c, !PT ;  /* 0x0000001403031212 */ /* 0x000fc600078e3cff */
[----:B------:R-:W4:Y:S01]  /*0a70*/  @P3 LDG.E R20, desc[UR4][R8.64+0xec] ;  /* 0x0000ec0408143981 */ /* 0x000f22000c1e1900 */
[----:B------:R-:W-:-:S03]  /*0a80*/  @P2 LOP3.LUT R7, R7, R24, RZ, 0x3c, !PT ;  /* 0x0000001807072212 */ /* 0x000fc600078e3cff */
        /* <DEDUP_REMOVED lines=8> */
[----:B------:R-:W-:Y:S02]  /*0b10*/  @P3 LOP3.LUT R3, R3, R26, RZ, 0x3c, !PT ;  /* 0x0000001a03033212 */ /* 0x000fe400078e3cff */
[----:B------:R-:W-:Y:S01]  /*0b20*/  @P3 LOP3.LUT R2, R2, R23, RZ, 0x3c, !PT ;  /* 0x0000001702023212 */ /* 0x000fe200078e3cff */
[----:B------:R-:W4:Y:S01]  /*0b30*/  @P5 LDG.E R26, desc[UR4][R8.64+0x10c] ;  /* 0x00010c04081a5981 */ /* 0x000f22000c1e1900 */
[----:B------:R-:W-:-:S03]  /*0b40*/  @P3 LOP3.LUT R6, R6, R25, RZ, 0x3c, !PT ;  /* 0x0000001906063212 */ /* 0x000fc600078e3cff */
[----:B------:R-:W4:Y:S04]  /*0b50*/  @P5 LDG.E R23, desc[UR4][R8.64+0x108] ;  /* 0x0001080408175981 */ /* 0x000f28000c1e1900 */
        /* <DEDUP_REMOVED lines=19> */
[----:B------:R-:W-:-:S05]  /*0c90*/  VIADD R18, R18, 0x10 ;  /* 0x0000001012127836 */ /* 0x000fca0000000000 */
[----:B------:R-:W-:Y:S02]  /*0ca0*/  ISETP.NE.AND P1, PT, R18, 0x20, PT ;  /* 0x000000201200780c */ /* 0x000fe40003f25270 */
[----:B------:R-:W-:-:S04]  /*0cb0*/  @P5 LOP3.LUT R7, R7, R20, RZ, 0x3c, !PT ;  /* 0x0000001407075212 */ /* 0x000fc800078e3cff */
[----:B------:R-:W-:Y:S02]  /*0cc0*/  @P6 LOP3.LUT R7, R7, R24, RZ, 0x3c, !PT ;  /* 0x0000001807076212 */ /* 0x000fe400078e3cff */
[----:B------:R-:W-:Y:S02]  /*0cd0*/  @P0 LOP3.LUT R14, R14, R27, RZ, 0x3c, !PT ;  /* 0x0000001b0e0e0212 */ /* 0x000fe400078e3cff */
[----:B------:R-:W-:Y:S02]  /*0ce0*/  @P0 LOP3.LUT R7, R7, R28, RZ, 0x3c, !PT ;  /* 0x0000001c07070212 */ /* 0x000fe400078e3cff */
[----:B--2---:R-:W-:Y:S02]  /*0cf0*/  @P6 LOP3.LUT R2, R2, R19, RZ, 0x3c, !PT ;  /* 0x0000001302026212 */ /* 0x004fe400078e3cff */
[----:B---3--:R-:W-:Y:S02]  /*0d00*/  @P6 LOP3.LUT R3, R3, R22, RZ, 0x3c, !PT ;  /* 0x0000001603036212 */ /* 0x008fe400078e3cff */
[----:B----4-:R-:W-:-:S02]  /*0d10*/  @P6 LOP3.LUT R6, R6, R21, RZ, 0x3c, !PT ;  /* 0x0000001506066212 */ /* 0x010fc400078e3cff */
[----:B------:R-:W-:Y:S02]  /*0d20*/  @P0 LOP3.LUT R3, R3, R26, RZ, 0x3c, !PT ;  /* 0x0000001a03030212 */ /* 0x000fe400078e3cff */
[----:B------:R-:W-:Y:S02]  /*0d30*/  @P0 LOP3.LUT R2, R2, R23, RZ, 0x3c, !PT ;  /* 0x0000001702020212 */ /* 0x000fe400078e3cff */
[----:B------:R-:W-:Y:S01]  /*0d40*/  @P0 LOP3.LUT R6, R6, R25, RZ, 0x3c, !PT ;  /* 0x0000001906060212 */ /* 0x000fe200078e3cff */
[----:B------:R-:W-:Y:S06]  /*0d50*/  @P1 BRA `(.L_x_24) ;  /* 0xfffffff400481947 */ /* 0x000fec000383ffff */
[----:B------:R-:W-:-:S05]  /*0d60*/  VIADD R16, R16, 0x1 ;  /* 0x0000000110107836 */ /* 0x000fca0000000000 */
[----:B------:R-:W-:-:S13]  /*0d70*/  ISETP.NE.AND P0, PT, R16, 0x5, PT ;  /* 0x000000051000780c */ /* 0x000fda0003f05270 */
[----:B------:R-:W-:Y:S05]  /*0d80*/  @P0 BRA `(.L_x_25) ;  /* 0xfffffff400200947 */ /* 0x000fea000383ffff */
[----:B------:R-:W0:Y:S01]  /*0d90*/  LDC.64 R8, c[0x0][0x380] ;  /* 0x0000e000ff087b82 */ /* 0x000e220000000a00 */
[----:B------:R-:W-:Y:S01]  /*0da0*/  IMAD R15, R0, 0x100, R15 ;  /* 0x00000100000f7824 */ /* 0x000fe200078e020f */
[----:B------:R-:W-:Y:S01]  /*0db0*/  LOP3.LUT R16, R11, 0x3, RZ, 0xc0, !PT ;  /* 0x000000030b107812 */ /* 0x000fe200078ec0ff */
[----:B------:R-:W-:-:S05]  /*0dc0*/  VIADD R13, R13, 0x1 ;  /* 0x000000010d0d7836 */ /* 0x000fca0000000000 */
[----:B------:R-:W-:Y:S01]  /*0dd0*/  ISETP.GE.U32.AND P0, PT, R13, R16, PT ;  /* 0x000000100d00720c */ /* 0x000fe20003f06070 */
[----:B0-----:R-:W-:-:S05]  /*0de0*/  IMAD.WIDE R8, R15, 0x30, R8 ;  /* 0x000000300f087825 */ /* 0x001fca00078e0208 */
[----:B------:R0:W-:Y:S04]  /*0df0*/  STG.E.64 desc[UR4][R8.64+0x8], R2 ;  /* 0x0000080208007986 */ /* 0x0001e8000c101b04 */
[----:B------:R0:W-:Y:S04]  /*0e00*/  STG.E.64 desc[UR4][R8.64+0x10], R6 ;  /* 0x0000100608007986 */ /* 0x0001e8000c101b04 */
[----:B------:R0:W-:Y:S01]  /*0e10*/  STG.E desc[UR4][R8.64+0x4], R14 ;  /* 0x0000040e08007986 */ /* 0x0001e2000c101904 */
[----:B------:R-:W-:Y:S05]  /*0e20*/  @!P0 BRA `(.L_x_26) ;  /* 0xfffffff000e88947 */ /* 0x000fea000383ffff */
.L_x_23:
[----:B------:R-:W-:Y:S05]  /*0e30*/  BSYNC.RECONVERGENT B1 ;  /* 0x0000000000017941 */ /* 0x000fea0003800200 */
.L_x_22:
[C---:B------:R-:W-:Y:S01]  /*0e40*/  ISETP.GT.U32.AND P0, PT, R11.reuse, 0x3, PT ;  /* 0x000000030b00780c */ /* 0x040fe20003f04070 */
[----:B------:R-:W-:Y:S01]  /*0e50*/  VIADD R12, R12, 0x1 ;  /* 0x000000010c0c7836 */ /* 0x000fe20000000000 */
[--C-:B------:R-:W-:Y:S02]  /*0e60*/  SHF.R.U64 R11, R11, 0x2, R10.reuse ;  /* 0x000000020b0b7819 */ /* 0x100fe4000000120a */
[----:B------:R-:W-:Y:S02]  /*0e70*/  ISETP.GT.U32.AND.EX P0, PT, R10, RZ, PT, P0 ;  /* 0x000000ff0a00720c */ /* 0x000fe40003f04100 */
[----:B------:R-:W-:-:S11]  /*0e80*/  SHF.R.U32.HI R10, RZ, 0x2, R10 ;  /* 0x00000002ff0a7819 */ /* 0x000fd6000001160a */
[----:B------:R-:W-:Y:S05]  /*0e90*/  @P0 BRA `(.L_x_27) ;  /* 0xfffffff000ac0947 */ /* 0x000fea000383ffff */
.L_x_21:
[----:B------:R-:W-:Y:S05]  /*0ea0*/  BSYNC.RECONVERGENT B0 ;  /* 0x0000000000007941 */ /* 0x000fea0003800200 */
.L_x_20:
[----:B0-----:R-:W0:Y:S01]  /*0eb0*/  S2R R5, SR_TID.X ;  /* 0x0000000000057919 */ /* 0x001e220000002100 */
[----:B------:R-:W1:Y:S01]  /*0ec0*/  LDC.64 R2, c[0x0][0x380] ;  /* 0x0000e000ff027b82 */ /* 0x000e620000000a00 */
[----:B0-----:R-:W-:-:S04]  /*0ed0*/  IMAD R5, R0, 0x100, R5 ;  /* 0x0000010000057824 */ /* 0x001fc800078e0205 */
[----:B-1----:R-:W-:-:S05]  /*0ee0*/  IMAD.WIDE R2, R5, 0x30, R2 ;  /* 0x0000003005027825 */ /* 0x002fca00078e0202 */
[----:B------:R-:W-:Y:S04]  /*0ef0*/  STG.E.64 desc[UR4][R2.64+0x18], RZ ;  /* 0x000018ff02007986 */ /* 0x000fe8000c101b04 */
[----:B------:R-:W-:Y:S04]  /*0f00*/  STG.E desc[UR4][R2.64+0x20], RZ ;  /* 0x000020ff02007986 */ /* 0x000fe8000c101904 */
[----:B------:R-:W-:Y:S01]  /*0f10*/  STG.E.64 desc[UR4][R2.64+0x28], RZ ;  /* 0x000028ff02007986 */ /* 0x000fe2000c101b04 */
[----:B------:R-:W-:Y:S05]  /*0f20*/  EXIT ;  /* 0x000000000000794d */ /* 0x000fea0003800000 */
.L_x_28:
        /* <DEDUP_REMOVED lines=13> */
.L_x_32:


//--------------------- .nv.global.init           --------------------------
	.section	.nv.global.init,"aw",@progbits
	.align	4
.nv.global.init:
	.type		mrg32k3aM1SubSeq,@object
	.size		mrg32k3aM1SubSeq,(mrg32k3aM2SubSeq - mrg32k3aM1SubSeq)
mrg32k3aM1SubSeq:
        /*0000*/ 	.byte	0x0b, 0xcc, 0xee, 0x04, 0x73, 0x29, 0x8b, 0x6f, 0xf6, 0x53, 0x03, 0xf6, 0x23, 0xf6, 0xea, 0xda
        /* <DEDUP_REMOVED lines=125> */
	.type		mrg32k3aM2SubSeq,@object
	.size		mrg32k3aM2SubSeq,(mrg32k3aM1 - mrg32k3aM2SubSeq)
mrg32k3aM2SubSeq:
        /* <DEDUP_REMOVED lines=126> */
	.type		mrg32k3aM1,@object
	.size		mrg32k3aM1,(mrg32k3aM1Seq - mrg32k3aM1)
mrg32k3aM1:
        /* <DEDUP_REMOVED lines=144> */
	.type		mrg32k3aM1Seq,@object
	.size		mrg32k3aM1Seq,(mrg32k3aM2 - mrg32k3aM1Seq)
mrg32k3aM1Seq:
        /* <DEDUP_REMOVED lines=144> */
	.type		mrg32k3aM2,@object
	.size		mrg32k3aM2,(mrg32k3aM2Seq - mrg32k3aM2)
mrg32k3aM2:
        /* <DEDUP_REMOVED lines=144> */
	.type		mrg32k3aM2Seq,@object
	.size		mrg32k3aM2Seq,(precalc_xorwow_matrix - mrg32k3aM2Seq)
mrg32k3aM2Seq:
        /* <DEDUP_REMOVED lines=144> */
	.type		precalc_xorwow_matrix,@object
	.size		precalc_xorwow_matrix,(precalc_xorwow_offset_matrix - precalc_xorwow_matrix)
precalc_xorwow_matrix:
        /* <DEDUP_REMOVED lines=6400> */
	.type		precalc_xorwow_offset_matrix,@object
	.size		precalc_xorwow_offset_matrix,(.L_1 - precalc_xorwow_offset_matrix)
precalc_xorwow_offset_matrix:
        /* <DEDUP_REMOVED lines=6400> */
.L_1:


//--------------------- .nv.shared._Z10DoSamplingPKfPfS1_S1_P17curandStateXORWOWi --------------------------
	.section	.nv.shared._Z10DoSamplingPKfPfS1_S1_P17curandStateXORWOWi,"aw",@nobits
	.sectionflags	@""
	.align	4
.nv.shared._Z10DoSamplingPKfPfS1_S1_P17curandStateXORWOWi:
	.zero		4096


//--------------------- .nv.shared.reserved.0     --------------------------
	.section	.nv.shared.reserved.0,"aw",@nobits
	.weak		__nv_reservedSMEM_offset_0_alias
	.size		__nv_reservedSMEM_offset_0_alias, 0, 64
	.other		__nv_reservedSMEM_offset_0_alias,@"STO_CUDA_RESERVED_SHARED STV_DEFAULT"
__nv_reservedSMEM_offset_0_alias:
	.zero		0
	.zero		64


//--------------------- .nv.constant0._Z10DoSamplingPKfPfS1_S1_P17curandStateXORWOWi --------------------------
	.section	.nv.constant0._Z10DoSamplingPKfPfS1_S1_P17curandStateXORWOWi,"a",@progbits
	.sectionflags	@""
	.align	4
.nv.constant0._Z10DoSamplingPKfPfS1_S1_P17curandStateXORWOWi:
	.zero		940


//--------------------- .nv.constant0._Z9MakeEdgesPfffi --------------------------
	.section	.nv.constant0._Z9MakeEdgesPfffi,"a",@progbits
	.sectionflags	@""
	.align	4
.nv.constant0._Z9MakeEdgesPfffi:
	.zero		916


//--------------------- .nv.constant0._Z12setup_randomP17curandStateXORWOW --------------------------
	.section	.nv.constant0._Z12setup_randomP17curandStateXORWOW,"a",@progbits
	.sectionflags	@""
	.align	4
.nv.constant0._Z12setup_randomP17curandStateXORWOW:
	.zero		904


//--------------------- SYMBOLS --------------------------

	.type		.nv.reservedSmem.offset0,@object
	.size		.nv.reservedSmem.offset0,0x4
	.type		.nv.reservedSmem.cap,@object
	.size		.nv.reservedSmem.cap,0x4
